// auto-generated by cutlass_sweep.gemm — config: {"arch": "sm_100", "cluster_m": 1, "cluster_n": 1, "dtype": "bf16", "dtype_b": "bf16", "layout": "nt", "stages": 0, "tile_k": 64, "tile_m": 64, "tile_n": 96}
#include "cutlass/cutlass.h"
#include "cutlass/gemm/collective/collective_builder.hpp"
#include "cutlass/gemm/device/gemm_universal_adapter.h"
#include "cutlass/gemm/kernel/gemm_universal.hpp"
#include "cutlass/epilogue/collective/collective_builder.hpp"

using ElemA = cutlass::bfloat16_t;
using ElemB = cutlass::bfloat16_t;
using ElemCD = cutlass::bfloat16_t;
using Acc  = float;
using TileShape    = cute::Shape<cute::_64, cute::_96, cute::_64>;
using ClusterShape = cute::Shape<cute::_1, cute::_1, cute::_1>;

using CollectiveEpilogue = typename cutlass::epilogue::collective::CollectiveBuilder<
    cutlass::arch::Sm100, cutlass::arch::OpClassTensorOp,
    TileShape, ClusterShape,
    cutlass::epilogue::collective::EpilogueTileAuto,
    Acc, Acc,
    ElemCD, cutlass::layout::RowMajor, 128 / cutlass::sizeof_bits<ElemCD>::value,
    ElemCD, cutlass::layout::RowMajor, 128 / cutlass::sizeof_bits<ElemCD>::value,
    cutlass::epilogue::collective::EpilogueScheduleAuto
  >::CollectiveOp;

using CollectiveMainloop = typename cutlass::gemm::collective::CollectiveBuilder<
    cutlass::arch::Sm100, cutlass::arch::OpClassTensorOp,
    ElemA, cutlass::layout::RowMajor, 128 / cutlass::sizeof_bits<ElemA>::value,
    ElemB, cutlass::layout::ColumnMajor, 128 / cutlass::sizeof_bits<ElemB>::value,
    Acc,
    TileShape, ClusterShape,
    cutlass::gemm::collective::StageCountAutoCarveout<static_cast<int>(sizeof(typename CollectiveEpilogue::SharedStorage))>,
    cutlass::gemm::collective::KernelScheduleAuto
  >::CollectiveOp;

using GemmKernel = cutlass::gemm::kernel::GemmUniversal<
    cute::Shape<int,int,int,int>,
    CollectiveMainloop,
    CollectiveEpilogue
>;
using Gemm = cutlass::gemm::device::GemmUniversalAdapter<GemmKernel>;

// Force the device kernel symbol into the cubin without needing a host main.
auto* _anchor = &cutlass::device_kernel<GemmKernel>;


// ===== COMPILED SASS (sm_100a) =====

	.target	sm_100a

	.elftype	@"ET_EXEC"


//--------------------- .note.nv.tkinfo           --------------------------
	.section	.note.nv.tkinfo,"",@"SHT_NOTE"
	.sectionflags	@"SHF_NOTE_NV_TKINFO"
	.tkinfo
        /*0018*/ 	.word	0x00000002
        /*0030*/ 	.string	""
        /*0030*/ 	.string	"ptxas"
        /*0030*/ 	.string	"Cuda compilation tools, release 13.0, V13.0.88"
        /*0030*/ 	.string	"Build cuda_13.0.r13.0/compiler.36424714_0"
        /*0030*/ 	.string	"-arch sm_100a -m 64 "



//--------------------- .note.nv.cuinfo           --------------------------
	.section	.note.nv.cuinfo,"",@"SHT_NOTE"
	.sectionflags	@"SHF_NOTE_NV_CUINFO"
        /*0018*/ 	.short	0x0002
        /*001a*/ 	.short	0x0064
        /*001c*/ 	.short	0x0082
	.zero		2


//--------------------- .nv.info                  --------------------------
	.section	.nv.info,"",@"SHT_CUDA_INFO"
	.align	4


	//----- nvinfo : EIATTR_REGCOUNT
	.align		4
        /*0000*/ 	.byte	0x04, 0x2f
        /*0002*/ 	.short	(.L_19 - .L_18)
	.align		4
.L_18:
        /*0004*/ 	.word	index@(_ZN7cutlass13device_kernelINS_4gemm6kernel13GemmUniversalIN4cute5tupleIJiiiiEEENS1_10collective13CollectiveMmaINS1_35MainloopSm100TmaUmmaWarpSpecializedILi10ELi2ELi4ENS5_IJNS4_1CILi1EEESB_SB_EEEEENS5_IJNSA_ILi64EEENSA_ILi96EEESE_EEENS_10bfloat16_tENS5_IJlSB_lEEESH_SI_NS4_8TiledMMAINS4_8MMA_AtomIJNS4_20SM100_MMA_F16BF16_SSISH_SH_fLi64ELi96ELNS4_4UMMA5MajorE0ELSN_0ELNSM_7ScaleInE0ELSO_0EEEEEENS4_6LayoutISC_NS5_IJNSA_ILi0EEESS_SS_EEEEENS5_IJNS4_10UnderscoreESV_SV_EEEEENS4_13SM90_TMA_LOADENS4_14ComposedLayoutINS4_7SwizzleILi3ELi4ELi3EEENS4_18smem_ptr_flag_bitsILi16EEENSR_INS5_IJNSA_ILi8EEESE_EEENS5_IJSE_SB_EEEEEEEvNS4_8identityESY_S18_vS19_EENS_8epilogue10collective18CollectiveEpilogueINS1B_23Sm100TmaWarpSpecializedILi3ELi2ELi16ELb1ELb0EEEJSG_NS5_IJNSR_ISE_SB_EENSR_INSA_ILi32EEESB_EEEEESH_SI_SH_SI_NS1B_6fusion15FusionCallbacksIS1F_NS1K_17LinearCombinationISH_fSH_fLNS_15FloatRoundStyleE2EEESG_S1J_JEEENS4_5SM1004TMEM4LOAD26SM100_TMEM_LOAD_16dp256b4xESY_NSZ_INS10_ILi2ELi4ELi3EEES13_NSR_INS5_IJS14_S1H_EEENS5_IJS1H_SB_EEEEEEENS4_17SM75_U32x4_LDSM_NENS4_14SM90_TMA_STOREES1Y_NS4_17SM90_U32x4_STSM_NENS4_39AutoVectorizingCopyWithAssumedAlignmentILi128EEEEEEvvEEEEvNT_6ParamsE)
        /*0008*/ 	.word	0x00000058


	//----- nvinfo : EIATTR_FRAME_SIZE
	.align		4
.L_19:
        /*000c*/ 	.byte	0x04, 0x11
        /*000e*/ 	.short	(.L_21 - .L_20)
	.align		4
.L_20:
        /*0010*/ 	.word	index@($__internal_2_$__cuda_sm10x_tcgen05_guardrail_trap_unallocated_columns_being_dealloced)
        /*0014*/ 	.word	0x00000000


	//----- nvinfo : EIATTR_FRAME_SIZE
	.align		4
.L_21:
        /*0018*/ 	.byte	0x04, 0x11
        /*001a*/ 	.short	(.L_23 - .L_22)
	.align		4
.L_22:
        /*001c*/ 	.word	index@($__internal_1_$__cuda_sm10x_tcgen05_guardrail_trap_phase_invalid_during_alloc)
        /*0020*/ 	.word	0x00000000


	//----- nvinfo : EIATTR_FRAME_SIZE
	.align		4
.L_23:
        /*0024*/ 	.byte	0x04, 0x11
        /*0026*/ 	.short	(.L_25 - .L_24)
	.align		4
.L_24:
        /*0028*/ 	.word	index@($__internal_0_$__cuda_sm10x_tcgen05_guardrail_trap_col_being_dealloced_not_returned_by_alloc)
        /*002c*/ 	.word	0x00000000


	//----- nvinfo : EIATTR_FRAME_SIZE
	.align		4
.L_25:
        /*0030*/ 	.byte	0x04, 0x11
        /*0032*/ 	.short	(.L_27 - .L_26)
	.align		4
.L_26:
        /*0034*/ 	.word	index@(_ZN7cutlass13device_kernelINS_4gemm6kernel13GemmUniversalIN4cute5tupleIJiiiiEEENS1_10collective13CollectiveMmaINS1_35MainloopSm100TmaUmmaWarpSpecializedILi10ELi2ELi4ENS5_IJNS4_1CILi1EEESB_SB_EEEEENS5_IJNSA_ILi64EEENSA_ILi96EEESE_EEENS_10bfloat16_tENS5_IJlSB_lEEESH_SI_NS4_8TiledMMAINS4_8MMA_AtomIJNS4_20SM100_MMA_F16BF16_SSISH_SH_fLi64ELi96ELNS4_4UMMA5MajorE0ELSN_0ELNSM_7ScaleInE0ELSO_0EEEEEENS4_6LayoutISC_NS5_IJNSA_ILi0EEESS_SS_EEEEENS5_IJNS4_10UnderscoreESV_SV_EEEEENS4_13SM90_TMA_LOADENS4_14ComposedLayoutINS4_7SwizzleILi3ELi4ELi3EEENS4_18smem_ptr_flag_bitsILi16EEENSR_INS5_IJNSA_ILi8EEESE_EEENS5_IJSE_SB_EEEEEEEvNS4_8identityESY_S18_vS19_EENS_8epilogue10collective18CollectiveEpilogueINS1B_23Sm100TmaWarpSpecializedILi3ELi2ELi16ELb1ELb0EEEJSG_NS5_IJNSR_ISE_SB_EENSR_INSA_ILi32EEESB_EEEEESH_SI_SH_SI_NS1B_6fusion15FusionCallbacksIS1F_NS1K_17LinearCombinationISH_fSH_fLNS_15FloatRoundStyleE2EEESG_S1J_JEEENS4_5SM1004TMEM4LOAD26SM100_TMEM_LOAD_16dp256b4xESY_NSZ_INS10_ILi2ELi4ELi3EEES13_NSR_INS5_IJS14_S1H_EEENS5_IJS1H_SB_EEEEEEENS4_17SM75_U32x4_LDSM_NENS4_14SM90_TMA_STOREES1Y_NS4_17SM90_U32x4_STSM_NENS4_39AutoVectorizingCopyWithAssumedAlignmentILi128EEEEEEvvEEEEvNT_6ParamsE)
        /*0038*/ 	.word	0x00000000


	//----- nvinfo : EIATTR_MIN_STACK_SIZE
	.align		4
.L_27:
        /*003c*/ 	.byte	0x04, 0x12
        /*003e*/ 	.short	(.L_29 - .L_28)
	.align		4
.L_28:
        /*0040*/ 	.word	index@(_ZN7cutlass13device_kernelINS_4gemm6kernel13GemmUniversalIN4cute5tupleIJiiiiEEENS1_10collective13CollectiveMmaINS1_35MainloopSm100TmaUmmaWarpSpecializedILi10ELi2ELi4ENS5_IJNS4_1CILi1EEESB_SB_EEEEENS5_IJNSA_ILi64EEENSA_ILi96EEESE_EEENS_10bfloat16_tENS5_IJlSB_lEEESH_SI_NS4_8TiledMMAINS4_8MMA_AtomIJNS4_20SM100_MMA_F16BF16_SSISH_SH_fLi64ELi96ELNS4_4UMMA5MajorE0ELSN_0ELNSM_7ScaleInE0ELSO_0EEEEEENS4_6LayoutISC_NS5_IJNSA_ILi0EEESS_SS_EEEEENS5_IJNS4_10UnderscoreESV_SV_EEEEENS4_13SM90_TMA_LOADENS4_14ComposedLayoutINS4_7SwizzleILi3ELi4ELi3EEENS4_18smem_ptr_flag_bitsILi16EEENSR_INS5_IJNSA_ILi8EEESE_EEENS5_IJSE_SB_EEEEEEEvNS4_8identityESY_S18_vS19_EENS_8epilogue10collective18CollectiveEpilogueINS1B_23Sm100TmaWarpSpecializedILi3ELi2ELi16ELb1ELb0EEEJSG_NS5_IJNSR_ISE_SB_EENSR_INSA_ILi32EEESB_EEEEESH_SI_SH_SI_NS1B_6fusion15FusionCallbacksIS1F_NS1K_17LinearCombinationISH_fSH_fLNS_15FloatRoundStyleE2EEESG_S1J_JEEENS4_5SM1004TMEM4LOAD26SM100_TMEM_LOAD_16dp256b4xESY_NSZ_INS10_ILi2ELi4ELi3EEES13_NSR_INS5_IJS14_S1H_EEENS5_IJS1H_SB_EEEEEEENS4_17SM75_U32x4_LDSM_NENS4_14SM90_TMA_STOREES1Y_NS4_17SM90_U32x4_STSM_NENS4_39AutoVectorizingCopyWithAssumedAlignmentILi128EEEEEEvvEEEEvNT_6ParamsE)
        /*0044*/ 	.word	0x00000000
.L_29:


//--------------------- .nv.compat                --------------------------
	.section	.nv.compat,"",@"SHT_CUDA_COMPAT_INFO"
	.align	4
        /*0000*/ 	.byte	0x02, 0x09, 0x01, 0x00, 0x02, 0x02, 0x02, 0x00, 0x02, 0x05, 0x05, 0x00, 0x03, 0x07, 0x01, 0x01
        /*0010*/ 	.byte	0x02, 0x03, 0x01, 0x00, 0x02, 0x06, 0x01, 0x00, 0x04, 0x0b, 0x08, 0x00, 0x09, 0x00, 0x00, 0x00
        /*0020*/ 	.byte	0x00, 0x00, 0x00, 0x00


//--------------------- .nv.info._ZN7cutlass13device_kernelINS_4gemm6kernel13GemmUniversalIN4cute5tupleIJiiiiEEENS1_10collective13CollectiveMmaINS1_35MainloopSm100TmaUmmaWarpSpecializedILi10ELi2ELi4ENS5_IJNS4_1CILi1EEESB_SB_EEEEENS5_IJNSA_ILi64EEENSA_ILi96EEESE_EEENS_10bfloat16_tENS5_IJlSB_lEEESH_SI_NS4_8TiledMMAINS4_8MMA_AtomIJNS4_20SM100_MMA_F16BF16_SSISH_SH_fLi64ELi96ELNS4_4UMMA5MajorE0ELSN_0ELNSM_7ScaleInE0ELSO_0EEEEEENS4_6LayoutISC_NS5_IJNSA_ILi0EEESS_SS_EEEEENS5_IJNS4_10UnderscoreESV_SV_EEEEENS4_13SM90_TMA_LOADENS4_14ComposedLayoutINS4_7SwizzleILi3ELi4ELi3EEENS4_18smem_ptr_flag_bitsILi16EEENSR_INS5_IJNSA_ILi8EEESE_EEENS5_IJSE_SB_EEEEEEEvNS4_8identityESY_S18_vS19_EENS_8epilogue10collective18CollectiveEpilogueINS1B_23Sm100TmaWarpSpecializedILi3ELi2ELi16ELb1ELb0EEEJSG_NS5_IJNSR_ISE_SB_EENSR_INSA_ILi32EEESB_EEEEESH_SI_SH_SI_NS1B_6fusion15FusionCallbacksIS1F_NS1K_17LinearCombinationISH_fSH_fLNS_15FloatRoundStyleE2EEESG_S1J_JEEENS4_5SM1004TMEM4LOAD26SM100_TMEM_LOAD_16dp256b4xESY_NSZ_INS10_ILi2ELi4ELi3EEES13_NSR_INS5_IJS14_S1H_EEENS5_IJS1H_SB_EEEEEEENS4_17SM75_U32x4_LDSM_NENS4_14SM90_TMA_STOREES1Y_NS4_17SM90_U32x4_STSM_NENS4_39AutoVectorizingCopyWithAssumedAlignmentILi128EEEEEEvvEEEEvNT_6ParamsE --------------------------
	.section	.nv.info._ZN7cutlass13device_kernelINS_4gemm6kernel13GemmUniversalIN4cute5tupleIJiiiiEEENS1_10collective13CollectiveMmaINS1_35MainloopSm100TmaUmmaWarpSpecializedILi10ELi2ELi4ENS5_IJNS4_1CILi1EEESB_SB_EEEEENS5_IJNSA_ILi64EEENSA_ILi96EEESE_EEENS_10bfloat16_tENS5_IJlSB_lEEESH_SI_NS4_8TiledMMAINS4_8MMA_AtomIJNS4_20SM100_MMA_F16BF16_SSISH_SH_fLi64ELi96ELNS4_4UMMA5MajorE0ELSN_0ELNSM_7ScaleInE0ELSO_0EEEEEENS4_6LayoutISC_NS5_IJNSA_ILi0EEESS_SS_EEEEENS5_IJNS4_10UnderscoreESV_SV_EEEEENS4_13SM90_TMA_LOADENS4_14ComposedLayoutINS4_7SwizzleILi3ELi4ELi3EEENS4_18smem_ptr_flag_bitsILi16EEENSR_INS5_IJNSA_ILi8EEESE_EEENS5_IJSE_SB_EEEEEEEvNS4_8identityESY_S18_vS19_EENS_8epilogue10collective18CollectiveEpilogueINS1B_23Sm100TmaWarpSpecializedILi3ELi2ELi16ELb1ELb0EEEJSG_NS5_IJNSR_ISE_SB_EENSR_INSA_ILi32EEESB_EEEEESH_SI_SH_SI_NS1B_6fusion15FusionCallbacksIS1F_NS1K_17LinearCombinationISH_fSH_fLNS_15FloatRoundStyleE2EEESG_S1J_JEEENS4_5SM1004TMEM4LOAD26SM100_TMEM_LOAD_16dp256b4xESY_NSZ_INS10_ILi2ELi4ELi3EEES13_NSR_INS5_IJS14_S1H_EEENS5_IJS1H_SB_EEEEEEENS4_17SM75_U32x4_LDSM_NENS4_14SM90_TMA_STOREES1Y_NS4_17SM90_U32x4_STSM_NENS4_39AutoVectorizingCopyWithAssumedAlignmentILi128EEEEEEvvEEEEvNT_6ParamsE,"",@"SHT_CUDA_INFO"
	.sectionflags	@""
	.align	4


	//----- nvinfo : EIATTR_CUDA_API_VERSION
	.align		4
        /*0000*/ 	.byte	0x04, 0x37
        /*0002*/ 	.short	(.L_31 - .L_30)
.L_30:
        /*0004*/ 	.word	0x00000082


	//----- nvinfo : EIATTR_KPARAM_INFO
	.align		4
.L_31:
        /*0008*/ 	.byte	0x04, 0x17
        /*000a*/ 	.short	(.L_33 - .L_32)
.L_32:
        /*000c*/ 	.word	0x00000000
        /*0010*/ 	.short	0x0000
        /*0012*/ 	.short	0x0000
        /*0014*/ 	.byte	0x00, 0xf0, 0x01, 0x20


	//----- nvinfo : EIATTR_AT_ENTRY_FRAGMENTS
	.align		4
.L_33:
        /*0018*/ 	.byte	0x04, 0x4f
        /*001a*/ 	.short	(.L_35 - .L_34)


	//   ....[0]....
.L_34:
        /*001c*/ 	.word	0x00000006


	//----- nvinfo : EIATTR_RESERVED_SMEM_USED
	.align		4
.L_35:
        /*0020*/ 	.byte	0x01, 0x41
	.zero		2


	//----- nvinfo : EIATTR_SPARSE_MMA_MASK
	.align		4
        /*0024*/ 	.byte	0x03, 0x50
        /*0026*/ 	.short	0x0000


	//----- nvinfo : EIATTR_TCGEN05_1CTA_USED
	.align		4
        /*0028*/ 	.byte	0x01, 0x51
	.zero		2


	//----- nvinfo : EIATTR_MAXREG_COUNT
	.align		4
        /*002c*/ 	.byte	0x03, 0x1b
        /*002e*/ 	.short	0x00ff


	//----- nvinfo : EIATTR_NUM_BARRIERS
	.align		4
        /*0030*/ 	.byte	0x02, 0x4c
        /*0032*/ 	.byte	0x07
	.zero		1


	//----- nvinfo : EIATTR_EXTERNS
	.align		4
        /*0034*/ 	.byte	0x04, 0x0f
        /*0036*/ 	.short	(.L_37 - .L_36)


	//   ....[0]....
	.align		4
.L_36:
        /*0038*/ 	.word	index@(__assertfail)


	//----- nvinfo : EIATTR_MERCURY_ISA_VERSION
	.align		4
.L_37:
        /*003c*/ 	.byte	0x03, 0x5f
        /*003e*/ 	.short	0x0101


	//----- nvinfo : EIATTR_INT_WARP_WIDE_INSTR_OFFSETS
	.align		4
        /*0040*/ 	.byte	0x04, 0x31
        /*0042*/ 	.short	(.L_39 - .L_38)


	//   ....[0]....
.L_38:
        /*0044*/ 	.word	0x00001ec0


	//   ....[1]....
        /*0048*/ 	.word	0x00003cc0


	//   ....[2]....
        /*004c*/ 	.word	0x00003ce0


	//   ....[3]....
        /*0050*/ 	.word	0x00003d10


	//   ....[4]....
        /*0054*/ 	.word	0x00004640


	//   ....[5]....
        /*0058*/ 	.word	0x000046b0


	//   ....[6]....
        /*005c*/ 	.word	0x000047b0


	//   ....[7]....
        /*0060*/ 	.word	0x00004840


	//   ....[8]....
        /*0064*/ 	.word	0x00004a20


	//   ....[9]....
        /*0068*/ 	.word	0x00004b80


	//----- nvinfo : EIATTR_COOP_GROUP_MASK_REGIDS
	.align		4
.L_39:
        /*006c*/ 	.byte	0x04, 0x29
        /*006e*/ 	.short	(.L_41 - .L_40)


	//   ....[0]....
.L_40:
        /*0070*/ 	.word	0xffffffff


	//   ....[1]....
        /*0074*/ 	.word	0xffffffff


	//   ....[2]....
        /*0078*/ 	.word	0xffffffff


	//   ....[3]....
        /*007c*/ 	.word	0xffffffff


	//   ....[4]....
        /*0080*/ 	.word	0xffffffff


	//   ....[5]....
        /*0084*/ 	.word	0xffffffff


	//   ....[6]....
        /*0088*/ 	.word	0xffffffff


	//   ....[7]....
        /*008c*/ 	.word	0xffffffff


	//   ....[8]....
        /*0090*/ 	.word	0xffffffff


	//   ....[9]....
        /*0094*/ 	.word	0xffffffff


	//   ....[10]....
        /*0098*/ 	.word	0xffffffff


	//   ....[11]....
        /*009c*/ 	.word	0xffffffff


	//   ....[12]....
        /*00a0*/ 	.word	0xffffffff


	//----- nvinfo : EIATTR_COOP_GROUP_INSTR_OFFSETS
	.align		4
.L_41:
        /*00a4*/ 	.byte	0x04, 0x28
        /*00a6*/ 	.short	(.L_43 - .L_42)


	//   ....[0]....
.L_42:
        /*00a8*/ 	.word	0x00000090


	//   ....[1]....
        /*00ac*/ 	.word	0x000004d0


	//   ....[2]....
        /*00b0*/ 	.word	0x00000730


	//   ....[3]....
        /*00b4*/ 	.word	0x000008b0


	//   ....[4]....
        /*00b8*/ 	.word	0x000009b0


	//   ....[5]....
        /*00bc*/ 	.word	0x00000b20


	//   ....[6]....
        /*00c0*/ 	.word	0x00000cc0


	//   ....[7]....
        /*00c4*/ 	.word	0x00001da0


	//   ....[8]....
        /*00c8*/ 	.word	0x00002ee0


	//   ....[9]....
        /*00cc*/ 	.word	0x000030f0


	//   ....[10]....
        /*00d0*/ 	.word	0x00003120


	//   ....[11]....
        /*00d4*/ 	.word	0x00003ba0


	//   ....[12]....
        /*00d8*/ 	.word	0x00003dd0


	//----- nvinfo : EIATTR_VRC_CTA_INIT_COUNT
	.align		4
.L_43:
        /*00dc*/ 	.byte	0x02, 0x4a
        /*00de*/ 	.byte	0x80
	.zero		1


	//----- nvinfo : EIATTR_SYSCALL_OFFSETS
	.align		4
        /*00e0*/ 	.byte	0x04, 0x46
        /*00e2*/ 	.short	(.L_45 - .L_44)


	//   ....[0]....
.L_44:
        /*00e4*/ 	.word	0x00005610


	//   ....[1]....
        /*00e8*/ 	.word	0x00005700


	//   ....[2]....
        /*00ec*/ 	.word	0x00005e50


	//   ....[3]....
        /*00f0*/ 	.word	0x00006710


	//   ....[4]....
        /*00f4*/ 	.word	0x00006fb0


	//----- nvinfo : EIATTR_MBARRIER_INSTR_OFFSETS
	.align		4
.L_45:
        /*00f8*/ 	.byte	0x04, 0x39
        /*00fa*/ 	.short	(.L_47 - .L_46)


	//   ....[0]....
.L_46:
        /*00fc*/ 	.word	0x000005d0
        /*0100*/ 	.word	0x000000ff
        /*0104*/ 	.word	0x00000000
        /*0108*/ 	.short	0x0100
        /*010a*/ 	.byte	0x05
	.zero		1


	//   ....[1]....
        /*010c*/ 	.word	0x000005e0
        /*0110*/ 	.word	0x000000ff
        /*0114*/ 	.word	0x00000050
        /*0118*/ 	.short	0x0100
        /*011a*/ 	.byte	0x05
	.zero		1


	//   ....[2]....
        /*011c*/ 	.word	0x000005f0
        /*0120*/ 	.word	0x000000ff
        /*0124*/ 	.word	0x00000008
        /*0128*/ 	.short	0x0100
        /*012a*/ 	.byte	0x05
	.zero		1


	//   ....[3]....
        /*012c*/ 	.word	0x00000600
        /*0130*/ 	.word	0x000000ff
        /*0134*/ 	.word	0x00000058
        /*0138*/ 	.short	0x0100
        /*013a*/ 	.byte	0x05
	.zero		1


	//   ....[4]....
        /*013c*/ 	.word	0x00000610
        /*0140*/ 	.word	0x000000ff
        /*0144*/ 	.word	0x00000010
        /*0148*/ 	.short	0x0100
        /*014a*/ 	.byte	0x05
	.zero		1


	//   ....[5]....
        /*014c*/ 	.word	0x00000620
        /*0150*/ 	.word	0x000000ff
        /*0154*/ 	.word	0x00000060
        /*0158*/ 	.short	0x0100
        /*015a*/ 	.byte	0x05
	.zero		1


	//   ....[6]....
        /*015c*/ 	.word	0x00000630
        /*0160*/ 	.word	0x000000ff
        /*0164*/ 	.word	0x00000018
        /*0168*/ 	.short	0x0100
        /*016a*/ 	.byte	0x05
	.zero		1


	//   ....[7]....
        /*016c*/ 	.word	0x00000640
        /*0170*/ 	.word	0x000000ff
        /*0174*/ 	.word	0x00000068
        /*0178*/ 	.short	0x0100
        /*017a*/ 	.byte	0x05
	.zero		1


	//   ....[8]....
        /*017c*/ 	.word	0x00000650
        /*0180*/ 	.word	0x000000ff
        /*0184*/ 	.word	0x00000020
        /*0188*/ 	.short	0x0100
        /*018a*/ 	.byte	0x05
	.zero		1


	//   ....[9]....
        /*018c*/ 	.word	0x00000660
        /*0190*/ 	.word	0x000000ff
        /*0194*/ 	.word	0x00000070
        /*0198*/ 	.short	0x0100
        /*019a*/ 	.byte	0x05
	.zero		1


	//   ....[10]....
        /*019c*/ 	.word	0x00000670
        /*01a0*/ 	.word	0x000000ff
        /*01a4*/ 	.word	0x00000028
        /*01a8*/ 	.short	0x0100
        /*01aa*/ 	.byte	0x05
	.zero		1


	//   ....[11]....
        /*01ac*/ 	.word	0x00000680
        /*01b0*/ 	.word	0x000000ff
        /*01b4*/ 	.word	0x00000078
        /*01b8*/ 	.short	0x0100
        /*01ba*/ 	.byte	0x05
	.zero		1


	//   ....[12]....
        /*01bc*/ 	.word	0x00000690
        /*01c0*/ 	.word	0x000000ff
        /*01c4*/ 	.word	0x00000030
        /*01c8*/ 	.short	0x0100
        /*01ca*/ 	.byte	0x05
	.zero		1


	//   ....[13]....
        /*01cc*/ 	.word	0x000006a0
        /*01d0*/ 	.word	0x000000ff
        /*01d4*/ 	.word	0x00000080
        /*01d8*/ 	.short	0x0100
        /*01da*/ 	.byte	0x05
	.zero		1


	//   ....[14]....
        /*01dc*/ 	.word	0x000006b0
        /*01e0*/ 	.word	0x000000ff
        /*01e4*/ 	.word	0x00000038
        /*01e8*/ 	.short	0x0100
        /*01ea*/ 	.byte	0x05
	.zero		1


	//   ....[15]....
        /*01ec*/ 	.word	0x000006c0
        /*01f0*/ 	.word	0x000000ff
        /*01f4*/ 	.word	0x00000088
        /*01f8*/ 	.short	0x0100
        /*01fa*/ 	.byte	0x05
	.zero		1


	//   ....[16]....
        /*01fc*/ 	.word	0x000006d0
        /*0200*/ 	.word	0x000000ff
        /*0204*/ 	.word	0x00000040
        /*0208*/ 	.short	0x0100
        /*020a*/ 	.byte	0x05
	.zero		1


	//   ....[17]....
        /*020c*/ 	.word	0x000006e0
        /*0210*/ 	.word	0x000000ff
        /*0214*/ 	.word	0x00000090
        /*0218*/ 	.short	0x0100
        /*021a*/ 	.byte	0x05
	.zero		1


	//   ....[18]....
        /*021c*/ 	.word	0x000006f0
        /*0220*/ 	.word	0x000000ff
        /*0224*/ 	.word	0x00000048
        /*0228*/ 	.short	0x0100
        /*022a*/ 	.byte	0x05
	.zero		1


	//   ....[19]....
        /*022c*/ 	.word	0x00000700
        /*0230*/ 	.word	0x000000ff
        /*0234*/ 	.word	0x00000098
        /*0238*/ 	.short	0x0100
        /*023a*/ 	.byte	0x05
	.zero		1


	//   ....[20]....
        /*023c*/ 	.word	0x00000840
        /*0240*/ 	.word	0x000000ff
        /*0244*/ 	.word	0x000000a0
        /*0248*/ 	.short	0x0100
        /*024a*/ 	.byte	0x07
	.zero		1


	//   ....[21]....
        /*024c*/ 	.word	0x00000850
        /*0250*/ 	.word	0x000000ff
        /*0254*/ 	.word	0x000000b8
        /*0258*/ 	.short	0x0100
        /*025a*/ 	.byte	0x07
	.zero		1


	//   ....[22]....
        /*025c*/ 	.word	0x00000860
        /*0260*/ 	.word	0x000000ff
        /*0264*/ 	.word	0x000000a8
        /*0268*/ 	.short	0x0100
        /*026a*/ 	.byte	0x07
	.zero		1


	//   ....[23]....
        /*026c*/ 	.word	0x00000870
        /*0270*/ 	.word	0x000000ff
        /*0274*/ 	.word	0x000000c0
        /*0278*/ 	.short	0x0100
        /*027a*/ 	.byte	0x07
	.zero		1


	//   ....[24]....
        /*027c*/ 	.word	0x00000880
        /*0280*/ 	.word	0x000000ff
        /*0284*/ 	.word	0x000000b0
        /*0288*/ 	.short	0x0100
        /*028a*/ 	.byte	0x07
	.zero		1


	//   ....[25]....
        /*028c*/ 	.word	0x00000890
        /*0290*/ 	.word	0x000000ff
        /*0294*/ 	.word	0x000000c8
        /*0298*/ 	.short	0x0100
        /*029a*/ 	.byte	0x07
	.zero		1


	//   ....[26]....
        /*029c*/ 	.word	0x00000980
        /*02a0*/ 	.word	0x000000ff
        /*02a4*/ 	.word	0x000000d0
        /*02a8*/ 	.short	0x0100
        /*02aa*/ 	.byte	0x05
	.zero		1


	//   ....[27]....
        /*02ac*/ 	.word	0x00000990
        /*02b0*/ 	.word	0x000000ff
        /*02b4*/ 	.word	0x000000d8
        /*02b8*/ 	.short	0x0100
        /*02ba*/ 	.byte	0x05
	.zero		1


	//   ....[28]....
        /*02bc*/ 	.word	0x00000ad0
        /*02c0*/ 	.word	0x000000ff
        /*02c4*/ 	.word	0x000000e0
        /*02c8*/ 	.short	0x0100
        /*02ca*/ 	.byte	0x05
	.zero		1


	//   ....[29]....
        /*02cc*/ 	.word	0x00000ae0
        /*02d0*/ 	.word	0x000000ff
        /*02d4*/ 	.word	0x000000f0
        /*02d8*/ 	.short	0x0100
        /*02da*/ 	.byte	0x05
	.zero		1


	//   ....[30]....
        /*02dc*/ 	.word	0x00000af0
        /*02e0*/ 	.word	0x000000ff
        /*02e4*/ 	.word	0x000000e8
        /*02e8*/ 	.short	0x0100
        /*02ea*/ 	.byte	0x05
	.zero		1


	//   ....[31]....
        /*02ec*/ 	.word	0x00000b00
        /*02f0*/ 	.word	0x000000ff
        /*02f4*/ 	.word	0x000000f8
        /*02f8*/ 	.short	0x0100
        /*02fa*/ 	.byte	0x05
	.zero		1


	//   ....[32]....
        /*02fc*/ 	.word	0x00000c30
        /*0300*/ 	.word	0x000000ff
        /*0304*/ 	.word	0x00000100
        /*0308*/ 	.short	0x0100
        /*030a*/ 	.byte	0x07
	.zero		1


	//   ....[33]....
        /*030c*/ 	.word	0x00000c40
        /*0310*/ 	.word	0x000000ff
        /*0314*/ 	.word	0x00000120
        /*0318*/ 	.short	0x0100
        /*031a*/ 	.byte	0x07
	.zero		1


	//   ....[34]....
        /*031c*/ 	.word	0x00000c50
        /*0320*/ 	.word	0x000000ff
        /*0324*/ 	.word	0x00000108
        /*0328*/ 	.short	0x0100
        /*032a*/ 	.byte	0x07
	.zero		1


	//   ....[35]....
        /*032c*/ 	.word	0x00000c60
        /*0330*/ 	.word	0x000000ff
        /*0334*/ 	.word	0x00000128
        /*0338*/ 	.short	0x0100
        /*033a*/ 	.byte	0x07
	.zero		1


	//   ....[36]....
        /*033c*/ 	.word	0x00000c70
        /*0340*/ 	.word	0x000000ff
        /*0344*/ 	.word	0x00000110
        /*0348*/ 	.short	0x0100
        /*034a*/ 	.byte	0x07
	.zero		1


	//   ....[37]....
        /*034c*/ 	.word	0x00000c80
        /*0350*/ 	.word	0x000000ff
        /*0354*/ 	.word	0x00000130
        /*0358*/ 	.short	0x0100
        /*035a*/ 	.byte	0x07
	.zero		1


	//   ....[38]....
        /*035c*/ 	.word	0x00000c90
        /*0360*/ 	.word	0x000000ff
        /*0364*/ 	.word	0x00000118
        /*0368*/ 	.short	0x0100
        /*036a*/ 	.byte	0x07
	.zero		1


	//   ....[39]....
        /*036c*/ 	.word	0x00000ca0
        /*0370*/ 	.word	0x000000ff
        /*0374*/ 	.word	0x00000138
        /*0378*/ 	.short	0x0100
        /*037a*/ 	.byte	0x07
	.zero		1


	//   ....[40]....
        /*037c*/ 	.word	0x00000d90
        /*0380*/ 	.word	0x000000ff
        /*0384*/ 	.word	0x00000140
        /*0388*/ 	.short	0x0100
        /*038a*/ 	.byte	0x05
	.zero		1


	//   ....[41]....
        /*038c*/ 	.word	0x00000da0
        /*0390*/ 	.word	0x000000ff
        /*0394*/ 	.word	0x00000150
        /*0398*/ 	.short	0x0100
        /*039a*/ 	.byte	0x05
	.zero		1


	//   ....[42]....
        /*039c*/ 	.word	0x00000db0
        /*03a0*/ 	.word	0x000000ff
        /*03a4*/ 	.word	0x00000148
        /*03a8*/ 	.short	0x0100
        /*03aa*/ 	.byte	0x05
	.zero		1


	//   ....[43]....
        /*03ac*/ 	.word	0x00000dc0
        /*03b0*/ 	.word	0x000000ff
        /*03b4*/ 	.word	0x00000158
        /*03b8*/ 	.short	0x0100
        /*03ba*/ 	.byte	0x05
	.zero		1


	//   ....[44]....
        /*03bc*/ 	.word	0x000016a0
        /*03c0*/ 	.word	0x00000003
        /*03c4*/ 	.word	0x00000150
        /*03c8*/ 	.short	0x010a
        /*03ca*/ 	.byte	0xff
	.zero		1


	//   ....[45]....
        /*03cc*/ 	.word	0x000016d0
        /*03d0*/ 	.word	0x00000003
        /*03d4*/ 	.word	0x00000140
        /*03d8*/ 	.short	0x0101
        /*03da*/ 	.byte	0xff
	.zero		1


	//   ....[46]....
        /*03dc*/ 	.word	0x000017a0
        /*03e0*/ 	.word	0x000000ff
        /*03e4*/ 	.word	0x00000050
        /*03e8*/ 	.short	0x010a
        /*03ea*/ 	.byte	0x05
	.zero		1


	//   ....[47]....
        /*03ec*/ 	.word	0x00001840
        /*03f0*/ 	.word	0x000000ff
        /*03f4*/ 	.word	0x00000050
        /*03f8*/ 	.short	0x010a
        /*03fa*/ 	.byte	0x21
	.zero		1


	//   ....[48]....
        /*03fc*/ 	.word	0x00001990
        /*0400*/ 	.word	0x000000ff
        /*0404*/ 	.word	0x00000050
        /*0408*/ 	.short	0x010a
        /*040a*/ 	.byte	0x08
	.zero		1


	//   ....[49]....
        /*040c*/ 	.word	0x00001aa0
        /*0410*/ 	.word	0x000000ff
        /*0414*/ 	.word	0x000000d8
        /*0418*/ 	.short	0x0101
        /*041a*/ 	.byte	0x04
	.zero		1


	//   ....[50]....
        /*041c*/ 	.word	0x00001ac0
        /*0420*/ 	.word	0x000000ff
        /*0424*/ 	.word	0x00000050
        /*0428*/ 	.short	0x010a
        /*042a*/ 	.byte	0x05
	.zero		1


	//   ....[51]....
        /*042c*/ 	.word	0x00001b40
        /*0430*/ 	.word	0x000000ff
        /*0434*/ 	.word	0x00000050
        /*0438*/ 	.short	0x010a
        /*043a*/ 	.byte	0x11
	.zero		1


	//   ....[52]....
        /*043c*/ 	.word	0x00001c90
        /*0440*/ 	.word	0x000000ff
        /*0444*/ 	.word	0x00000050
        /*0448*/ 	.short	0x010a
        /*044a*/ 	.byte	0x08
	.zero		1


	//   ....[53]....
        /*044c*/ 	.word	0x00001dd0
        /*0450*/ 	.word	0x00000002
        /*0454*/ 	.word	0x000000e0
        /*0458*/ 	.short	0x010a
        /*045a*/ 	.byte	0xff
	.zero		1


	//   ....[54]....
        /*045c*/ 	.word	0x00001e90
        /*0460*/ 	.word	0x00000002
        /*0464*/ 	.word	0x00000000
        /*0468*/ 	.short	0x0101
        /*046a*/ 	.byte	0xff
	.zero		1


	//   ....[55]....
        /*046c*/ 	.word	0x000023f0
        /*0470*/ 	.word	0x000000ff
        /*0474*/ 	.word	0x00000000
        /*0478*/ 	.short	0x010a
        /*047a*/ 	.byte	0x05
	.zero		1


	//   ....[56]....
        /*047c*/ 	.word	0x00002480
        /*0480*/ 	.word	0x000000ff
        /*0484*/ 	.word	0x00000000
        /*0488*/ 	.short	0x010a
        /*048a*/ 	.byte	0x05
	.zero		1


	//   ....[57]....
        /*048c*/ 	.word	0x00002510
        /*0490*/ 	.word	0x000000ff
        /*0494*/ 	.word	0x00000000
        /*0498*/ 	.short	0x010a
        /*049a*/ 	.byte	0x05
	.zero		1


	//   ....[58]....
        /*049c*/ 	.word	0x000025a0
        /*04a0*/ 	.word	0x000000ff
        /*04a4*/ 	.word	0x00000000
        /*04a8*/ 	.short	0x010a
        /*04aa*/ 	.byte	0x05
	.zero		1


	//   ....[59]....
        /*04ac*/ 	.word	0x00002630
        /*04b0*/ 	.word	0x000000ff
        /*04b4*/ 	.word	0x00000000
        /*04b8*/ 	.short	0x010a
        /*04ba*/ 	.byte	0x05
	.zero		1


	//   ....[60]....
        /*04bc*/ 	.word	0x000026c0
        /*04c0*/ 	.word	0x000000ff
        /*04c4*/ 	.word	0x00000000
        /*04c8*/ 	.short	0x010a
        /*04ca*/ 	.byte	0x05
	.zero		1


	//   ....[61]....
        /*04cc*/ 	.word	0x00002750
        /*04d0*/ 	.word	0x000000ff
        /*04d4*/ 	.word	0x00000000
        /*04d8*/ 	.short	0x010a
        /*04da*/ 	.byte	0x05
	.zero		1


	//   ....[62]....
        /*04dc*/ 	.word	0x000027e0
        /*04e0*/ 	.word	0x000000ff
        /*04e4*/ 	.word	0x00000000
        /*04e8*/ 	.short	0x010a
        /*04ea*/ 	.byte	0x05
	.zero		1


	//   ....[63]....
        /*04ec*/ 	.word	0x00002870
        /*04f0*/ 	.word	0x000000ff
        /*04f4*/ 	.word	0x00000000
        /*04f8*/ 	.short	0x010a
        /*04fa*/ 	.byte	0x05
	.zero		1


	//   ....[64]....
        /*04fc*/ 	.word	0x00002910
        /*0500*/ 	.word	0x00000000
        /*0504*/ 	.word	0x00000000
        /*0508*/ 	.short	0x010a
        /*050a*/ 	.byte	0xff
	.zero		1


	//   ....[65]....
        /*050c*/ 	.word	0x00002a30
        /*0510*/ 	.word	0x00000000
        /*0514*/ 	.word	0x00000140
        /*0518*/ 	.short	0x010a
        /*051a*/ 	.byte	0xff
	.zero		1


	//   ....[66]....
        /*051c*/ 	.word	0x00002a90
        /*0520*/ 	.word	0x00000004
        /*0524*/ 	.word	0x00000000
        /*0528*/ 	.short	0x0101
        /*052a*/ 	.byte	0xff
	.zero		1


	//   ....[67]....
        /*052c*/ 	.word	0x00002ab0
        /*0530*/ 	.word	0x000000ff
        /*0534*/ 	.word	0x000000f0
        /*0538*/ 	.short	0x010a
        /*053a*/ 	.byte	0x05
	.zero		1


	//   ....[68]....
        /*053c*/ 	.word	0x00002bd0
        /*0540*/ 	.word	0x00000000
        /*0544*/ 	.word	0x000000e0
        /*0548*/ 	.short	0x010a
        /*054a*/ 	.byte	0xff
	.zero		1


	//   ....[69]....
        /*054c*/ 	.word	0x00002ce0
        /*0550*/ 	.word	0x00000000
        /*0554*/ 	.word	0x00000000
        /*0558*/ 	.short	0x0101
        /*055a*/ 	.byte	0xff
	.zero		1


	//   ....[70]....
        /*055c*/ 	.word	0x00002d70
        /*0560*/ 	.word	0x000000ff
        /*0564*/ 	.word	0x000000f0
        /*0568*/ 	.short	0x0106
        /*056a*/ 	.byte	0x05
	.zero		1


	//   ....[71]....
        /*056c*/ 	.word	0x00002d90
        /*0570*/ 	.word	0x000000ff
        /*0574*/ 	.word	0x000000f0
        /*0578*/ 	.short	0x010a
        /*057a*/ 	.byte	0x05
	.zero		1


	//   ....[72]....
        /*057c*/ 	.word	0x00002e20
        /*0580*/ 	.word	0x000000ff
        /*0584*/ 	.word	0x000000f0
        /*0588*/ 	.short	0x0106
        /*058a*/ 	.byte	0x04
	.zero		1


	//   ....[73]....
        /*058c*/ 	.word	0x00002e60
        /*0590*/ 	.word	0x00000000
        /*0594*/ 	.word	0x000000f0
        /*0598*/ 	.short	0x010a
        /*059a*/ 	.byte	0xff
	.zero		1


	//   ....[74]....
        /*059c*/ 	.word	0x000033a0
        /*05a0*/ 	.word	0x00000000
        /*05a4*/ 	.word	0x000000e0
        /*05a8*/ 	.short	0x010a
        /*05aa*/ 	.byte	0xff
	.zero		1


	//   ....[75]....
        /*05ac*/ 	.word	0x000034b0
        /*05b0*/ 	.word	0x00000003
        /*05b4*/ 	.word	0x00000000
        /*05b8*/ 	.short	0x0101
        /*05ba*/ 	.byte	0xff
	.zero		1


	//   ....[76]....
        /*05bc*/ 	.word	0x000034c0
        /*05c0*/ 	.word	0x000000ff
        /*05c4*/ 	.word	0x00000000
        /*05c8*/ 	.short	0x010a
        /*05ca*/ 	.byte	0x05
	.zero		1


	//   ....[77]....
        /*05cc*/ 	.word	0x00003530
        /*05d0*/ 	.word	0x000000ff
        /*05d4*/ 	.word	0x00000120
        /*05d8*/ 	.short	0x010a
        /*05da*/ 	.byte	0x0e
	.zero		1


	//   ....[78]....
        /*05dc*/ 	.word	0x00003600
        /*05e0*/ 	.word	0x000000ff
        /*05e4*/ 	.word	0x00000000
        /*05e8*/ 	.short	0x010a
        /*05ea*/ 	.byte	0x07
	.zero		1


	//   ....[79]....
        /*05ec*/ 	.word	0x00003730
        /*05f0*/ 	.word	0x000000ff
        /*05f4*/ 	.word	0x00000000
        /*05f8*/ 	.short	0x010a
        /*05fa*/ 	.byte	0x13
	.zero		1


	//   ....[80]....
        /*05fc*/ 	.word	0x000039d0
        /*0600*/ 	.word	0x000000ff
        /*0604*/ 	.word	0x00000000
        /*0608*/ 	.short	0x010a
        /*060a*/ 	.byte	0x05
	.zero		1


	//   ....[81]....
        /*060c*/ 	.word	0x00003a60
        /*0610*/ 	.word	0x000000ff
        /*0614*/ 	.word	0x00000000
        /*0618*/ 	.short	0x010a
        /*061a*/ 	.byte	0x05
	.zero		1


	//   ....[82]....
        /*061c*/ 	.word	0x00003af0
        /*0620*/ 	.word	0x000000ff
        /*0624*/ 	.word	0x00000000
        /*0628*/ 	.short	0x010a
        /*062a*/ 	.byte	0x05
	.zero		1


	//   ....[83]....
        /*062c*/ 	.word	0x00003b80
        /*0630*/ 	.word	0x000000ff
        /*0634*/ 	.word	0x00000000
        /*0638*/ 	.short	0x010a
        /*063a*/ 	.byte	0x06
	.zero		1


	//   ....[84]....
        /*063c*/ 	.word	0x00003ff0
        /*0640*/ 	.word	0x00000000
        /*0644*/ 	.word	0x000000e0
        /*0648*/ 	.short	0x010a
        /*064a*/ 	.byte	0xff
	.zero		1


	//   ....[85]....
        /*064c*/ 	.word	0x000040b0
        /*0650*/ 	.word	0x00000000
        /*0654*/ 	.word	0x00000000
        /*0658*/ 	.short	0x0101
        /*065a*/ 	.byte	0xff
	.zero		1


	//   ....[86]....
        /*065c*/ 	.word	0x000043d0
        /*0660*/ 	.word	0x000000ff
        /*0664*/ 	.word	0x000000d8
        /*0668*/ 	.short	0x010a
        /*066a*/ 	.byte	0x07
	.zero		1


	//   ....[87]....
        /*066c*/ 	.word	0x000045c0
        /*0670*/ 	.word	0x000000ff
        /*0674*/ 	.word	0x000000b8
        /*0678*/ 	.short	0x010a
        /*067a*/ 	.byte	0x07
	.zero		1


	//   ....[88]....
        /*067c*/ 	.word	0x00004750
        /*0680*/ 	.word	0x000000ff
        /*0684*/ 	.word	0x000000a0
        /*0688*/ 	.short	0x010b
        /*068a*/ 	.byte	0x07
	.zero		1


	//   ....[89]....
        /*068c*/ 	.word	0x00004760
        /*0690*/ 	.word	0x000000ff
        /*0694*/ 	.word	0x00000000
        /*0698*/ 	.short	0x0101
        /*069a*/ 	.byte	0x08
	.zero		1


	//   ....[90]....
        /*069c*/ 	.word	0x00004770
        /*06a0*/ 	.word	0x000000ff
        /*06a4*/ 	.word	0x000000c0
        /*06a8*/ 	.short	0x010a
        /*06aa*/ 	.byte	0x07
	.zero		1


	//   ....[91]....
        /*06ac*/ 	.word	0x00004910
        /*06b0*/ 	.word	0x000000ff
        /*06b4*/ 	.word	0x000000a8
        /*06b8*/ 	.short	0x010b
        /*06ba*/ 	.byte	0x07
	.zero		1


	//   ....[92]....
        /*06bc*/ 	.word	0x00004980
        /*06c0*/ 	.word	0x000000ff
        /*06c4*/ 	.word	0x00000000
        /*06c8*/ 	.short	0x0101
        /*06ca*/ 	.byte	0x08
	.zero		1


	//   ....[93]....
        /*06cc*/ 	.word	0x000049b0
        /*06d0*/ 	.word	0x000000ff
        /*06d4*/ 	.word	0x000000c8
        /*06d8*/ 	.short	0x010a
        /*06da*/ 	.byte	0x07
	.zero		1


	//   ....[94]....
        /*06dc*/ 	.word	0x00004bc0
        /*06e0*/ 	.word	0x000000ff
        /*06e4*/ 	.word	0x000000b0
        /*06e8*/ 	.short	0x010b
        /*06ea*/ 	.byte	0x07
	.zero		1


	//   ....[95]....
        /*06ec*/ 	.word	0x00004be0
        /*06f0*/ 	.word	0x000000ff
        /*06f4*/ 	.word	0x00000000
        /*06f8*/ 	.short	0x0101
        /*06fa*/ 	.byte	0x0d
	.zero		1


	//   ....[96]....
        /*06fc*/ 	.word	0x00004c10
        /*0700*/ 	.word	0x000000ff
        /*0704*/ 	.word	0x000000b8
        /*0708*/ 	.short	0x010a
        /*070a*/ 	.byte	0x07
	.zero		1


	//   ....[97]....
        /*070c*/ 	.word	0x00004c30
        /*0710*/ 	.word	0x000000ff
        /*0714*/ 	.word	0x000000c0
        /*0718*/ 	.short	0x010a
        /*071a*/ 	.byte	0x07
	.zero		1


	//   ....[98]....
        /*071c*/ 	.word	0x00004c70
        /*0720*/ 	.word	0x00000000
        /*0724*/ 	.word	0x000000c8
        /*0728*/ 	.short	0x010a
        /*072a*/ 	.byte	0xff
	.zero		1


	//   ....[99]....
        /*072c*/ 	.word	0x00004fd0
        /*0730*/ 	.word	0x00000000
        /*0734*/ 	.word	0x000000e0
        /*0738*/ 	.short	0x010a
        /*073a*/ 	.byte	0xff
	.zero		1


	//   ....[100]....
        /*073c*/ 	.word	0x000050e0
        /*0740*/ 	.word	0x00000000
        /*0744*/ 	.word	0x00000000
        /*0748*/ 	.short	0x0101
        /*074a*/ 	.byte	0xff
	.zero		1


	//   ....[101]....
        /*074c*/ 	.word	0x00005b30
        /*0750*/ 	.word	0x000000ff
        /*0754*/ 	.word	0x000000a0
        /*0758*/ 	.short	0x010a
        /*075a*/ 	.byte	0x30
	.zero		1


	//   ....[102]....
        /*075c*/ 	.word	0x00005ba0
        /*0760*/ 	.word	0x0000004f
        /*0764*/ 	.word	0x00000100
        /*0768*/ 	.short	0x010a
        /*076a*/ 	.byte	0xff
	.zero		1


	//   ....[103]....
        /*076c*/ 	.word	0x00005c50
        /*0770*/ 	.word	0x000000ff
        /*0774*/ 	.word	0x000000a0
        /*0778*/ 	.short	0x010a
        /*077a*/ 	.byte	0x30
	.zero		1


	//   ....[104]....
        /*077c*/ 	.word	0x00005d30
        /*0780*/ 	.word	0x0000004f
        /*0784*/ 	.word	0x00000100
        /*0788*/ 	.short	0x010a
        /*078a*/ 	.byte	0xff
	.zero		1


	//   ....[105]....
        /*078c*/ 	.word	0x00006470
        /*0790*/ 	.word	0x00000000
        /*0794*/ 	.word	0x00000000
        /*0798*/ 	.short	0x0101
        /*079a*/ 	.byte	0xff
	.zero		1


	//   ....[106]....
        /*079c*/ 	.word	0x00006480
        /*07a0*/ 	.word	0x00000003
        /*07a4*/ 	.word	0x000000a0
        /*07a8*/ 	.short	0x010a
        /*07aa*/ 	.byte	0xff
	.zero		1


	//   ....[107]....
        /*07ac*/ 	.word	0x00006540
        /*07b0*/ 	.word	0x00000003
        /*07b4*/ 	.word	0x000000a0
        /*07b8*/ 	.short	0x010a
        /*07ba*/ 	.byte	0xff
	.zero		1


	//   ....[108]....
        /*07bc*/ 	.word	0x00006d10
        /*07c0*/ 	.word	0x00000000
        /*07c4*/ 	.word	0x00000000
        /*07c8*/ 	.short	0x0101
        /*07ca*/ 	.byte	0xff
	.zero		1


	//   ....[109]....
        /*07cc*/ 	.word	0x00006d20
        /*07d0*/ 	.word	0x00000004
        /*07d4*/ 	.word	0x000000a0
        /*07d8*/ 	.short	0x010a
        /*07da*/ 	.byte	0xff
	.zero		1


	//   ....[110]....
        /*07dc*/ 	.word	0x00006de0
        /*07e0*/ 	.word	0x00000004
        /*07e4*/ 	.word	0x000000a0
        /*07e8*/ 	.short	0x010a
        /*07ea*/ 	.byte	0xff
	.zero		1


	//   ....[111]....
        /*07ec*/ 	.word	0x00007120
        /*07f0*/ 	.word	0x000000ff
        /*07f4*/ 	.word	0x00000000
        /*07f8*/ 	.short	0x0101
        /*07fa*/ 	.byte	0x05
	.zero		1


	//   ....[112]....
        /*07fc*/ 	.word	0x00007600
        /*0800*/ 	.word	0x00000003
        /*0804*/ 	.word	0x00000000
        /*0808*/ 	.short	0x0101
        /*080a*/ 	.byte	0xff
	.zero		1


	//   ....[113]....
        /*080c*/ 	.word	0x00007870
        /*0810*/ 	.word	0x000000ff
        /*0814*/ 	.word	0x00000000
        /*0818*/ 	.short	0x0101
        /*081a*/ 	.byte	0x04
	.zero		1


	//   ....[114]....
        /*081c*/ 	.word	0x00007890
        /*0820*/ 	.word	0x00000003
        /*0824*/ 	.word	0x00000150
        /*0828*/ 	.short	0x010a
        /*082a*/ 	.byte	0xff
	.zero		1


	//   ....[115]....
        /*082c*/ 	.word	0x000078f0
        /*0830*/ 	.word	0x00000002
        /*0834*/ 	.word	0x00000050
        /*0838*/ 	.short	0x010a
        /*083a*/ 	.byte	0xff
	.zero		1


	//   ....[116]....
        /*083c*/ 	.word	0x00007950
        /*0840*/ 	.word	0x00000002
        /*0844*/ 	.word	0x00000050
        /*0848*/ 	.short	0x010a
        /*084a*/ 	.byte	0xff
	.zero		1


	//   ....[117]....
        /*084c*/ 	.word	0x000079a0
        /*0850*/ 	.word	0x00000002
        /*0854*/ 	.word	0x000000e0
        /*0858*/ 	.short	0x010a
        /*085a*/ 	.byte	0xff
	.zero		1


	//   ....[118]....
        /*085c*/ 	.word	0x00007a00
        /*0860*/ 	.word	0x00000000
        /*0864*/ 	.word	0x00000000
        /*0868*/ 	.short	0x010a
        /*086a*/ 	.byte	0xff
	.zero		1


	//   ....[119]....
        /*086c*/ 	.word	0x00007a60
        /*0870*/ 	.word	0x00000000
        /*0874*/ 	.word	0x00000000
        /*0878*/ 	.short	0x010a
        /*087a*/ 	.byte	0xff
	.zero		1


	//   ....[120]....
        /*087c*/ 	.word	0x00007ac0
        /*0880*/ 	.word	0x00000000
        /*0884*/ 	.word	0x00000000
        /*0888*/ 	.short	0x010a
        /*088a*/ 	.byte	0xff
	.zero		1


	//   ....[121]....
        /*088c*/ 	.word	0x00007b20
        /*0890*/ 	.word	0x00000000
        /*0894*/ 	.word	0x00000000
        /*0898*/ 	.short	0x010a
        /*089a*/ 	.byte	0xff
	.zero		1


	//   ....[122]....
        /*089c*/ 	.word	0x00007b80
        /*08a0*/ 	.word	0x00000000
        /*08a4*/ 	.word	0x00000000
        /*08a8*/ 	.short	0x010a
        /*08aa*/ 	.byte	0xff
	.zero		1


	//   ....[123]....
        /*08ac*/ 	.word	0x00007be0
        /*08b0*/ 	.word	0x00000000
        /*08b4*/ 	.word	0x00000000
        /*08b8*/ 	.short	0x010a
        /*08ba*/ 	.byte	0xff
	.zero		1


	//   ....[124]....
        /*08bc*/ 	.word	0x00007c40
        /*08c0*/ 	.word	0x00000000
        /*08c4*/ 	.word	0x00000000
        /*08c8*/ 	.short	0x010a
        /*08ca*/ 	.byte	0xff
	.zero		1


	//   ....[125]....
        /*08cc*/ 	.word	0x00007ca0
        /*08d0*/ 	.word	0x00000000
        /*08d4*/ 	.word	0x00000000
        /*08d8*/ 	.short	0x010a
        /*08da*/ 	.byte	0xff
	.zero		1


	//   ....[126]....
        /*08dc*/ 	.word	0x00007d00
        /*08e0*/ 	.word	0x00000000
        /*08e4*/ 	.word	0x00000000
        /*08e8*/ 	.short	0x010a
        /*08ea*/ 	.byte	0xff
	.zero		1


	//   ....[127]....
        /*08ec*/ 	.word	0x00007d50
        /*08f0*/ 	.word	0x00000000
        /*08f4*/ 	.word	0x00000140
        /*08f8*/ 	.short	0x010a
        /*08fa*/ 	.byte	0xff
	.zero		1


	//   ....[128]....
        /*08fc*/ 	.word	0x00007db0
        /*0900*/ 	.word	0x00000000
        /*0904*/ 	.word	0x000000f0
        /*0908*/ 	.short	0x010a
        /*090a*/ 	.byte	0xff
	.zero		1


	//   ....[129]....
        /*090c*/ 	.word	0x00007e00
        /*0910*/ 	.word	0x00000000
        /*0914*/ 	.word	0x000000e0
        /*0918*/ 	.short	0x010a
        /*091a*/ 	.byte	0xff
	.zero		1


	//   ....[130]....
        /*091c*/ 	.word	0x00007e60
        /*0920*/ 	.word	0x00000000
        /*0924*/ 	.word	0x000000f0
        /*0928*/ 	.short	0x010a
        /*092a*/ 	.byte	0xff
	.zero		1


	//   ....[131]....
        /*092c*/ 	.word	0x00007eb0
        /*0930*/ 	.word	0x00000000
        /*0934*/ 	.word	0x000000e0
        /*0938*/ 	.short	0x010a
        /*093a*/ 	.byte	0xff
	.zero		1


	//   ....[132]....
        /*093c*/ 	.word	0x00007f10
        /*0940*/ 	.word	0x00000003
        /*0944*/ 	.word	0x00000120
        /*0948*/ 	.short	0x010a
        /*094a*/ 	.byte	0xff
	.zero		1


	//   ....[133]....
        /*094c*/ 	.word	0x00007f70
        /*0950*/ 	.word	0x00000000
        /*0954*/ 	.word	0x00000000
        /*0958*/ 	.short	0x010a
        /*095a*/ 	.byte	0xff
	.zero		1


	//   ....[134]....
        /*095c*/ 	.word	0x00007fd0
        /*0960*/ 	.word	0x00000000
        /*0964*/ 	.word	0x00000000
        /*0968*/ 	.short	0x010a
        /*096a*/ 	.byte	0xff
	.zero		1


	//   ....[135]....
        /*096c*/ 	.word	0x00008030
        /*0970*/ 	.word	0x00000000
        /*0974*/ 	.word	0x00000000
        /*0978*/ 	.short	0x010a
        /*097a*/ 	.byte	0xff
	.zero		1


	//   ....[136]....
        /*097c*/ 	.word	0x00008090
        /*0980*/ 	.word	0x00000000
        /*0984*/ 	.word	0x00000000
        /*0988*/ 	.short	0x010a
        /*098a*/ 	.byte	0xff
	.zero		1


	//   ....[137]....
        /*098c*/ 	.word	0x000080f0
        /*0990*/ 	.word	0x00000000
        /*0994*/ 	.word	0x00000000
        /*0998*/ 	.short	0x010a
        /*099a*/ 	.byte	0xff
	.zero		1


	//   ....[138]....
        /*099c*/ 	.word	0x00008140
        /*09a0*/ 	.word	0x00000000
        /*09a4*/ 	.word	0x000000e0
        /*09a8*/ 	.short	0x010a
        /*09aa*/ 	.byte	0xff
	.zero		1


	//   ....[139]....
        /*09ac*/ 	.word	0x000081a0
        /*09b0*/ 	.word	0x00000000
        /*09b4*/ 	.word	0x000000d8
        /*09b8*/ 	.short	0x010a
        /*09ba*/ 	.byte	0xff
	.zero		1


	//   ....[140]....
        /*09bc*/ 	.word	0x00008200
        /*09c0*/ 	.word	0x00000003
        /*09c4*/ 	.word	0x000000b8
        /*09c8*/ 	.short	0x010a
        /*09ca*/ 	.byte	0xff
	.zero		1


	//   ....[141]....
        /*09cc*/ 	.word	0x00008260
        /*09d0*/ 	.word	0x00000003
        /*09d4*/ 	.word	0x000000c0
        /*09d8*/ 	.short	0x010a
        /*09da*/ 	.byte	0xff
	.zero		1


	//   ....[142]....
        /*09dc*/ 	.word	0x000082c0
        /*09e0*/ 	.word	0x00000003
        /*09e4*/ 	.word	0x000000c8
        /*09e8*/ 	.short	0x010a
        /*09ea*/ 	.byte	0xff
	.zero		1


	//   ....[143]....
        /*09ec*/ 	.word	0x00008320
        /*09f0*/ 	.word	0x00000000
        /*09f4*/ 	.word	0x000000b8
        /*09f8*/ 	.short	0x010a
        /*09fa*/ 	.byte	0xff
	.zero		1


	//   ....[144]....
        /*09fc*/ 	.word	0x00008380
        /*0a00*/ 	.word	0x00000000
        /*0a04*/ 	.word	0x000000c0
        /*0a08*/ 	.short	0x010a
        /*0a0a*/ 	.byte	0xff
	.zero		1


	//   ....[145]....
        /*0a0c*/ 	.word	0x000083d0
        /*0a10*/ 	.word	0x00000000
        /*0a14*/ 	.word	0x000000e0
        /*0a18*/ 	.short	0x010a
        /*0a1a*/ 	.byte	0xff
	.zero		1


	//   ....[146]....
        /*0a1c*/ 	.word	0x00008430
        /*0a20*/ 	.word	0x00000000
        /*0a24*/ 	.word	0x000000a0
        /*0a28*/ 	.short	0x010a
        /*0a2a*/ 	.byte	0xff
	.zero		1


	//   ....[147]....
        /*0a2c*/ 	.word	0x00008480
        /*0a30*/ 	.word	0x0000004f
        /*0a34*/ 	.word	0x00000100
        /*0a38*/ 	.short	0x010a
        /*0a3a*/ 	.byte	0xff
	.zero		1


	//   ....[148]....
        /*0a3c*/ 	.word	0x000084d0
        /*0a40*/ 	.word	0x00000003
        /*0a44*/ 	.word	0x000000a0
        /*0a48*/ 	.short	0x010a
        /*0a4a*/ 	.byte	0xff
	.zero		1


	//   ....[149]....
        /*0a4c*/ 	.word	0x00008520
        /*0a50*/ 	.word	0x00000004
        /*0a54*/ 	.word	0x000000a0
        /*0a58*/ 	.short	0x010a
        /*0a5a*/ 	.byte	0xff
	.zero		1


	//----- nvinfo : EIATTR_NUM_MBARRIERS
	.align		4
.L_47:
        /*0a5c*/ 	.byte	0x03, 0x38
        /*0a5e*/ 	.short	0x002c


	//----- nvinfo : EIATTR_EXIT_INSTR_OFFSETS
	.align		4
        /*0a60*/ 	.byte	0x04, 0x1c
        /*0a62*/ 	.short	(.L_49 - .L_48)


	//   ....[0]....
.L_48:
        /*0a64*/ 	.word	0x00002940


	//   ....[1]....
        /*0a68*/ 	.word	0x00002e30


	//   ....[2]....
        /*0a6c*/ 	.word	0x00002e90


	//   ....[3]....
        /*0a70*/ 	.word	0x00003de0


	//   ....[4]....
        /*0a74*/ 	.word	0x00004ca0


	//   ....[5]....
        /*0a78*/ 	.word	0x00004ce0


	//   ....[6]....
        /*0a7c*/ 	.word	0x00007760


	//   ....[7]....
        /*0a80*/ 	.word	0x000077e0


	//   ....[8]....
        /*0a84*/ 	.word	0x00007810


	//   ....[9]....
        /*0a88*/ 	.word	0x00007880


	//----- nvinfo : EIATTR_MAX_THREADS
	.align		4
.L_49:
        /*0a8c*/ 	.byte	0x04, 0x05
        /*0a8e*/ 	.short	(.L_51 - .L_50)
.L_50:
        /*0a90*/ 	.word	0x00000100
        /*0a94*/ 	.word	0x00000001
        /*0a98*/ 	.word	0x00000001


	//----- nvinfo : EIATTR_CRS_STACK_SIZE
	.align		4
.L_51:
        /*0a9c*/ 	.byte	0x04, 0x1e
        /*0a9e*/ 	.short	(.L_53 - .L_52)
.L_52:
        /*0aa0*/ 	.word	0x00000000


	//----- nvinfo : EIATTR_CBANK_PARAM_SIZE
	.align		4
.L_53:
        /*0aa4*/ 	.byte	0x03, 0x19
        /*0aa6*/ 	.short	0x0800


	//----- nvinfo : EIATTR_PARAM_CBANK
	.align		4
        /*0aa8*/ 	.byte	0x04, 0x0a
        /*0aaa*/ 	.short	(.L_55 - .L_54)
	.align		4
.L_54:
        /*0aac*/ 	.word	index@(.nv.constant0._ZN7cutlass13device_kernelINS_4gemm6kernel13GemmUniversalIN4cute5tupleIJiiiiEEENS1_10collective13CollectiveMmaINS1_35MainloopSm100TmaUmmaWarpSpecializedILi10ELi2ELi4ENS5_IJNS4_1CILi1EEESB_SB_EEEEENS5_IJNSA_ILi64EEENSA_ILi96EEESE_EEENS_10bfloat16_tENS5_IJlSB_lEEESH_SI_NS4_8TiledMMAINS4_8MMA_AtomIJNS4_20SM100_MMA_F16BF16_SSISH_SH_fLi64ELi96ELNS4_4UMMA5MajorE0ELSN_0ELNSM_7ScaleInE0ELSO_0EEEEEENS4_6LayoutISC_NS5_IJNSA_ILi0EEESS_SS_EEEEENS5_IJNS4_10UnderscoreESV_SV_EEEEENS4_13SM90_TMA_LOADENS4_14ComposedLayoutINS4_7SwizzleILi3ELi4ELi3EEENS4_18smem_ptr_flag_bitsILi16EEENSR_INS5_IJNSA_ILi8EEESE_EEENS5_IJSE_SB_EEEEEEEvNS4_8identityESY_S18_vS19_EENS_8epilogue10collective18CollectiveEpilogueINS1B_23Sm100TmaWarpSpecializedILi3ELi2ELi16ELb1ELb0EEEJSG_NS5_IJNSR_ISE_SB_EENSR_INSA_ILi32EEESB_EEEEESH_SI_SH_SI_NS1B_6fusion15FusionCallbacksIS1F_NS1K_17LinearCombinationISH_fSH_fLNS_15FloatRoundStyleE2EEESG_S1J_JEEENS4_5SM1004TMEM4LOAD26SM100_TMEM_LOAD_16dp256b4xESY_NSZ_INS10_ILi2ELi4ELi3EEES13_NSR_INS5_IJS14_S1H_EEENS5_IJS1H_SB_EEEEEEENS4_17SM75_U32x4_LDSM_NENS4_14SM90_TMA_STOREES1Y_NS4_17SM90_U32x4_STSM_NENS4_39AutoVectorizingCopyWithAssumedAlignmentILi128EEEEEEvvEEEEvNT_6ParamsE)
        /*0ab0*/ 	.short	0x0380
        /*0ab2*/ 	.short	0x0800


	//----- nvinfo : EIATTR_SW_WAR
	.align		4
.L_55:
        /*0ab4*/ 	.byte	0x04, 0x36
        /*0ab6*/ 	.short	(.L_57 - .L_56)
.L_56:
        /*0ab8*/ 	.word	0x00000008
.L_57:


//--------------------- .nv.callgraph             --------------------------
	.section	.nv.callgraph,"",@"SHT_CUDA_CALLGRAPH"
	.align	4
	.sectionentsize	8
	.align		4
        /*0000*/ 	.word	0x00000000
	.align		4
        /*0004*/ 	.word	0xffffffff
	.align		4
        /*0008*/ 	.word	index@(_ZN7cutlass13device_kernelINS_4gemm6kernel13GemmUniversalIN4cute5tupleIJiiiiEEENS1_10collective13CollectiveMmaINS1_35MainloopSm100TmaUmmaWarpSpecializedILi10ELi2ELi4ENS5_IJNS4_1CILi1EEESB_SB_EEEEENS5_IJNSA_ILi64EEENSA_ILi96EEESE_EEENS_10bfloat16_tENS5_IJlSB_lEEESH_SI_NS4_8TiledMMAINS4_8MMA_AtomIJNS4_20SM100_MMA_F16BF16_SSISH_SH_fLi64ELi96ELNS4_4UMMA5MajorE0ELSN_0ELNSM_7ScaleInE0ELSO_0EEEEEENS4_6LayoutISC_NS5_IJNSA_ILi0EEESS_SS_EEEEENS5_IJNS4_10UnderscoreESV_SV_EEEEENS4_13SM90_TMA_LOADENS4_14ComposedLayoutINS4_7SwizzleILi3ELi4ELi3EEENS4_18smem_ptr_flag_bitsILi16EEENSR_INS5_IJNSA_ILi8EEESE_EEENS5_IJSE_SB_EEEEEEEvNS4_8identityESY_S18_vS19_EENS_8epilogue10collective18CollectiveEpilogueINS1B_23Sm100TmaWarpSpecializedILi3ELi2ELi16ELb1ELb0EEEJSG_NS5_IJNSR_ISE_SB_EENSR_INSA_ILi32EEESB_EEEEESH_SI_SH_SI_NS1B_6fusion15FusionCallbacksIS1F_NS1K_17LinearCombinationISH_fSH_fLNS_15FloatRoundStyleE2EEESG_S1J_JEEENS4_5SM1004TMEM4LOAD26SM100_TMEM_LOAD_16dp256b4xESY_NSZ_INS10_ILi2ELi4ELi3EEES13_NSR_INS5_IJS14_S1H_EEENS5_IJS1H_SB_EEEEEEENS4_17SM75_U32x4_LDSM_NENS4_14SM90_TMA_STOREES1Y_NS4_17SM90_U32x4_STSM_NENS4_39AutoVectorizingCopyWithAssumedAlignmentILi128EEEEEEvvEEEEvNT_6ParamsE)
	.align		4
        /*000c*/ 	.word	index@(__assertfail)
	.align		4
        /*0010*/ 	.word	0x00000000
	.align		4
        /*0014*/ 	.word	0xfffffffe
	.align		4
        /*0018*/ 	.word	0x00000000
	.align		4
        /*001c*/ 	.word	0xfffffffd
	.align		4
        /*0020*/ 	.word	0x00000000
	.align		4
        /*0024*/ 	.word	0xfffffffc


//--------------------- .nv.constant4             --------------------------
	.section	.nv.constant4,"a",@progbits
	.align	8
	.align		8
.nv.constant4:
        /*0000*/ 	.dword	__assertfail
	.align		8
        /*0008*/ 	.dword	__unnamed_1
	.align		8
        /*0010*/ 	.dword	__unnamed_2
	.align		8
        /*0018*/ 	.dword	_ZN40_INTERNAL_9a67ea40_4_k_cu_cf8f3291_162064cuda3std3__45__cpo5beginE
	.align		8
        /*0020*/ 	.dword	_ZN40_INTERNAL_9a67ea40_4_k_cu_cf8f3291_162064cuda3std3__45__cpo3endE
	.align		8
        /*0028*/ 	.dword	_ZN40_INTERNAL_9a67ea40_4_k_cu_cf8f3291_162064cuda3std3__45__cpo6cbeginE
	.align		8
        /*0030*/ 	.dword	_ZN40_INTERNAL_9a67ea40_4_k_cu_cf8f3291_162064cuda3std3__45__cpo4cendE
	.align		8
        /*0038*/ 	.dword	_ZN40_INTERNAL_9a67ea40_4_k_cu_cf8f3291_162064cuda3std3__442_GLOBAL__N__9a67ea40_4_k_cu_cf8f3291_162066ignoreE
	.align		8
        /*0040*/ 	.dword	_ZN40_INTERNAL_9a67ea40_4_k_cu_cf8f3291_162064cuda3std3__419piecewise_constructE
	.align		8
        /*0048*/ 	.dword	_ZN40_INTERNAL_9a67ea40_4_k_cu_cf8f3291_162064cuda3std3__48in_placeE
	.align		8
        /*0050*/ 	.dword	_ZN40_INTERNAL_9a67ea40_4_k_cu_cf8f3291_162064cuda3std6ranges3__45__cpo4swapE
	.align		8
        /*0058*/ 	.dword	_ZN40_INTERNAL_9a67ea40_4_k_cu_cf8f3291_162064cuda3std6ranges3__45__cpo9iter_moveE
	.align		8
        /*0060*/ 	.dword	_ZN40_INTERNAL_9a67ea40_4_k_cu_cf8f3291_162064cute7productE
	.align		8
        /*0068*/ 	.dword	_ZN40_INTERNAL_9a67ea40_4_k_cu_cf8f3291_162064cute1_E
	.align		8
        /*0070*/ 	.dword	$str$25
	.align		8
        /*0078*/ 	.dword	$str$26
	.align		8
        /*0080*/ 	.dword	$str$27
	.align		8
        /*0088*/ 	.dword	$str$28


//--------------------- .text._ZN7cutlass13device_kernelINS_4gemm6kernel13GemmUniversalIN4cute5tupleIJiiiiEEENS1_10collective13CollectiveMmaINS1_35MainloopSm100TmaUmmaWarpSpecializedILi10ELi2ELi4ENS5_IJNS4_1CILi1EEESB_SB_EEEEENS5_IJNSA_ILi64EEENSA_ILi96EEESE_EEENS_10bfloat16_tENS5_IJlSB_lEEESH_SI_NS4_8TiledMMAINS4_8MMA_AtomIJNS4_20SM100_MMA_F16BF16_SSISH_SH_fLi64ELi96ELNS4_4UMMA5MajorE0ELSN_0ELNSM_7ScaleInE0ELSO_0EEEEEENS4_6LayoutISC_NS5_IJNSA_ILi0EEESS_SS_EEEEENS5_IJNS4_10UnderscoreESV_SV_EEEEENS4_13SM90_TMA_LOADENS4_14ComposedLayoutINS4_7SwizzleILi3ELi4ELi3EEENS4_18smem_ptr_flag_bitsILi16EEENSR_INS5_IJNSA_ILi8EEESE_EEENS5_IJSE_SB_EEEEEEEvNS4_8identityESY_S18_vS19_EENS_8epilogue10collective18CollectiveEpilogueINS1B_23Sm100TmaWarpSpecializedILi3ELi2ELi16ELb1ELb0EEEJSG_NS5_IJNSR_ISE_SB_EENSR_INSA_ILi32EEESB_EEEEESH_SI_SH_SI_NS1B_6fusion15FusionCallbacksIS1F_NS1K_17LinearCombinationISH_fSH_fLNS_15FloatRoundStyleE2EEESG_S1J_JEEENS4_5SM1004TMEM4LOAD26SM100_TMEM_LOAD_16dp256b4xESY_NSZ_INS10_ILi2ELi4ELi3EEES13_NSR_INS5_IJS14_S1H_EEENS5_IJS1H_SB_EEEEEEENS4_17SM75_U32x4_LDSM_NENS4_14SM90_TMA_STOREES1Y_NS4_17SM90_U32x4_STSM_NENS4_39AutoVectorizingCopyWithAssumedAlignmentILi128EEEEEEvvEEEEvNT_6ParamsE --------------------------
	.section	.text._ZN7cutlass13device_kernelINS_4gemm6kernel13GemmUniversalIN4cute5tupleIJiiiiEEENS1_10collective13CollectiveMmaINS1_35MainloopSm100TmaUmmaWarpSpecializedILi10ELi2ELi4ENS5_IJNS4_1CILi1EEESB_SB_EEEEENS5_IJNSA_ILi64EEENSA_ILi96EEESE_EEENS_10bfloat16_tENS5_IJlSB_lEEESH_SI_NS4_8TiledMMAINS4_8MMA_AtomIJNS4_20SM100_MMA_F16BF16_SSISH_SH_fLi64ELi96ELNS4_4UMMA5MajorE0ELSN_0ELNSM_7ScaleInE0ELSO_0EEEEEENS4_6LayoutISC_NS5_IJNSA_ILi0EEESS_SS_EEEEENS5_IJNS4_10UnderscoreESV_SV_EEEEENS4_13SM90_TMA_LOADENS4_14ComposedLayoutINS4_7SwizzleILi3ELi4ELi3EEENS4_18smem_ptr_flag_bitsILi16EEENSR_INS5_IJNSA_ILi8EEESE_EEENS5_IJSE_SB_EEEEEEEvNS4_8identityESY_S18_vS19_EENS_8epilogue10collective18CollectiveEpilogueINS1B_23Sm100TmaWarpSpecializedILi3ELi2ELi16ELb1ELb0EEEJSG_NS5_IJNSR_ISE_SB_EENSR_INSA_ILi32EEESB_EEEEESH_SI_SH_SI_NS1B_6fusion15FusionCallbacksIS1F_NS1K_17LinearCombinationISH_fSH_fLNS_15FloatRoundStyleE2EEESG_S1J_JEEENS4_5SM1004TMEM4LOAD26SM100_TMEM_LOAD_16dp256b4xESY_NSZ_INS10_ILi2ELi4ELi3EEES13_NSR_INS5_IJS14_S1H_EEENS5_IJS1H_SB_EEEEEEENS4_17SM75_U32x4_LDSM_NENS4_14SM90_TMA_STOREES1Y_NS4_17SM90_U32x4_STSM_NENS4_39AutoVectorizingCopyWithAssumedAlignmentILi128EEEEEEvvEEEEvNT_6ParamsE,"ax",@progbits
	.align	128
.text._ZN7cutlass13device_kernelINS_4gemm6kernel13GemmUniversalIN4cute5tupleIJiiiiEEENS1_10collective13CollectiveMmaINS1_35MainloopSm100TmaUmmaWarpSpecializedILi10ELi2ELi4ENS5_IJNS4_1CILi1EEESB_SB_EEEEENS5_IJNSA_ILi64EEENSA_ILi96EEESE_EEENS_10bfloat16_tENS5_IJlSB_lEEESH_SI_NS4_8TiledMMAINS4_8MMA_AtomIJNS4_20SM100_MMA_F16BF16_SSISH_SH_fLi64ELi96ELNS4_4UMMA5MajorE0ELSN_0ELNSM_7ScaleInE0ELSO_0EEEEEENS4_6LayoutISC_NS5_IJNSA_ILi0EEESS_SS_EEEEENS5_IJNS4_10UnderscoreESV_SV_EEEEENS4_13SM90_TMA_LOADENS4_14ComposedLayoutINS4_7SwizzleILi3ELi4ELi3EEENS4_18smem_ptr_flag_bitsILi16EEENSR_INS5_IJNSA_ILi8EEESE_EEENS5_IJSE_SB_EEEEEEEvNS4_8identityESY_S18_vS19_EENS_8epilogue10collective18CollectiveEpilogueINS1B_23Sm100TmaWarpSpecializedILi3ELi2ELi16ELb1ELb0EEEJSG_NS5_IJNSR_ISE_SB_EENSR_INSA_ILi32EEESB_EEEEESH_SI_SH_SI_NS1B_6fusion15FusionCallbacksIS1F_NS1K_17LinearCombinationISH_fSH_fLNS_15FloatRoundStyleE2EEESG_S1J_JEEENS4_5SM1004TMEM4LOAD26SM100_TMEM_LOAD_16dp256b4xESY_NSZ_INS10_ILi2ELi4ELi3EEES13_NSR_INS5_IJS14_S1H_EEENS5_IJS1H_SB_EEEEEEENS4_17SM75_U32x4_LDSM_NENS4_14SM90_TMA_STOREES1Y_NS4_17SM90_U32x4_STSM_NENS4_39AutoVectorizingCopyWithAssumedAlignmentILi128EEEEEEvvEEEEvNT_6ParamsE:
        .type           _ZN7cutlass13device_kernelINS_4gemm6kernel13GemmUniversalIN4cute5tupleIJiiiiEEENS1_10collective13CollectiveMmaINS1_35MainloopSm100TmaUmmaWarpSpecializedILi10ELi2ELi4ENS5_IJNS4_1CILi1EEESB_SB_EEEEENS5_IJNSA_ILi64EEENSA_ILi96EEESE_EEENS_10bfloat16_tENS5_IJlSB_lEEESH_SI_NS4_8TiledMMAINS4_8MMA_AtomIJNS4_20SM100_MMA_F16BF16_SSISH_SH_fLi64ELi96ELNS4_4UMMA5MajorE0ELSN_0ELNSM_7ScaleInE0ELSO_0EEEEEENS4_6LayoutISC_NS5_IJNSA_ILi0EEESS_SS_EEEEENS5_IJNS4_10UnderscoreESV_SV_EEEEENS4_13SM90_TMA_LOADENS4_14ComposedLayoutINS4_7SwizzleILi3ELi4ELi3EEENS4_18smem_ptr_flag_bitsILi16EEENSR_INS5_IJNSA_ILi8EEESE_EEENS5_IJSE_SB_EEEEEEEvNS4_8identityESY_S18_vS19_EENS_8epilogue10collective18CollectiveEpilogueINS1B_23Sm100TmaWarpSpecializedILi3ELi2ELi16ELb1ELb0EEEJSG_NS5_IJNSR_ISE_SB_EENSR_INSA_ILi32EEESB_EEEEESH_SI_SH_SI_NS1B_6fusion15FusionCallbacksIS1F_NS1K_17LinearCombinationISH_fSH_fLNS_15FloatRoundStyleE2EEESG_S1J_JEEENS4_5SM1004TMEM4LOAD26SM100_TMEM_LOAD_16dp256b4xESY_NSZ_INS10_ILi2ELi4ELi3EEES13_NSR_INS5_IJS14_S1H_EEENS5_IJS1H_SB_EEEEEEENS4_17SM75_U32x4_LDSM_NENS4_14SM90_TMA_STOREES1Y_NS4_17SM90_U32x4_STSM_NENS4_39AutoVectorizingCopyWithAssumedAlignmentILi128EEEEEEvvEEEEvNT_6ParamsE,@function
        .size           _ZN7cutlass13device_kernelINS_4gemm6kernel13GemmUniversalIN4cute5tupleIJiiiiEEENS1_10collective13CollectiveMmaINS1_35MainloopSm100TmaUmmaWarpSpecializedILi10ELi2ELi4ENS5_IJNS4_1CILi1EEESB_SB_EEEEENS5_IJNSA_ILi64EEENSA_ILi96EEESE_EEENS_10bfloat16_tENS5_IJlSB_lEEESH_SI_NS4_8TiledMMAINS4_8MMA_AtomIJNS4_20SM100_MMA_F16BF16_SSISH_SH_fLi64ELi96ELNS4_4UMMA5MajorE0ELSN_0ELNSM_7ScaleInE0ELSO_0EEEEEENS4_6LayoutISC_NS5_IJNSA_ILi0EEESS_SS_EEEEENS5_IJNS4_10UnderscoreESV_SV_EEEEENS4_13SM90_TMA_LOADENS4_14ComposedLayoutINS4_7SwizzleILi3ELi4ELi3EEENS4_18smem_ptr_flag_bitsILi16EEENSR_INS5_IJNSA_ILi8EEESE_EEENS5_IJSE_SB_EEEEEEEvNS4_8identityESY_S18_vS19_EENS_8epilogue10collective18CollectiveEpilogueINS1B_23Sm100TmaWarpSpecializedILi3ELi2ELi16ELb1ELb0EEEJSG_NS5_IJNSR_ISE_SB_EENSR_INSA_ILi32EEESB_EEEEESH_SI_SH_SI_NS1B_6fusion15FusionCallbacksIS1F_NS1K_17LinearCombinationISH_fSH_fLNS_15FloatRoundStyleE2EEESG_S1J_JEEENS4_5SM1004TMEM4LOAD26SM100_TMEM_LOAD_16dp256b4xESY_NSZ_INS10_ILi2ELi4ELi3EEES13_NSR_INS5_IJS14_S1H_EEENS5_IJS1H_SB_EEEEEEENS4_17SM75_U32x4_LDSM_NENS4_14SM90_TMA_STOREES1Y_NS4_17SM90_U32x4_STSM_NENS4_39AutoVectorizingCopyWithAssumedAlignmentILi128EEEEEEvvEEEEvNT_6ParamsE,(.L_x_182 - _ZN7cutlass13device_kernelINS_4gemm6kernel13GemmUniversalIN4cute5tupleIJiiiiEEENS1_10collective13CollectiveMmaINS1_35MainloopSm100TmaUmmaWarpSpecializedILi10ELi2ELi4ENS5_IJNS4_1CILi1EEESB_SB_EEEEENS5_IJNSA_ILi64EEENSA_ILi96EEESE_EEENS_10bfloat16_tENS5_IJlSB_lEEESH_SI_NS4_8TiledMMAINS4_8MMA_AtomIJNS4_20SM100_MMA_F16BF16_SSISH_SH_fLi64ELi96ELNS4_4UMMA5MajorE0ELSN_0ELNSM_7ScaleInE0ELSO_0EEEEEENS4_6LayoutISC_NS5_IJNSA_ILi0EEESS_SS_EEEEENS5_IJNS4_10UnderscoreESV_SV_EEEEENS4_13SM90_TMA_LOADENS4_14ComposedLayoutINS4_7SwizzleILi3ELi4ELi3EEENS4_18smem_ptr_flag_bitsILi16EEENSR_INS5_IJNSA_ILi8EEESE_EEENS5_IJSE_SB_EEEEEEEvNS4_8identityESY_S18_vS19_EENS_8epilogue10collective18CollectiveEpilogueINS1B_23Sm100TmaWarpSpecializedILi3ELi2ELi16ELb1ELb0EEEJSG_NS5_IJNSR_ISE_SB_EENSR_INSA_ILi32EEESB_EEEEESH_SI_SH_SI_NS1B_6fusion15FusionCallbacksIS1F_NS1K_17LinearCombinationISH_fSH_fLNS_15FloatRoundStyleE2EEESG_S1J_JEEENS4_5SM1004TMEM4LOAD26SM100_TMEM_LOAD_16dp256b4xESY_NSZ_INS10_ILi2ELi4ELi3EEES13_NSR_INS5_IJS14_S1H_EEENS5_IJS1H_SB_EEEEEEENS4_17SM75_U32x4_LDSM_NENS4_14SM90_TMA_STOREES1Y_NS4_17SM90_U32x4_STSM_NENS4_39AutoVectorizingCopyWithAssumedAlignmentILi128EEEEEEvvEEEEvNT_6ParamsE)
        .other          _ZN7cutlass13device_kernelINS_4gemm6kernel13GemmUniversalIN4cute5tupleIJiiiiEEENS1_10collective13CollectiveMmaINS1_35MainloopSm100TmaUmmaWarpSpecializedILi10ELi2ELi4ENS5_IJNS4_1CILi1EEESB_SB_EEEEENS5_IJNSA_ILi64EEENSA_ILi96EEESE_EEENS_10bfloat16_tENS5_IJlSB_lEEESH_SI_NS4_8TiledMMAINS4_8MMA_AtomIJNS4_20SM100_MMA_F16BF16_SSISH_SH_fLi64ELi96ELNS4_4UMMA5MajorE0ELSN_0ELNSM_7ScaleInE0ELSO_0EEEEEENS4_6LayoutISC_NS5_IJNSA_ILi0EEESS_SS_EEEEENS5_IJNS4_10UnderscoreESV_SV_EEEEENS4_13SM90_TMA_LOADENS4_14ComposedLayoutINS4_7SwizzleILi3ELi4ELi3EEENS4_18smem_ptr_flag_bitsILi16EEENSR_INS5_IJNSA_ILi8EEESE_EEENS5_IJSE_SB_EEEEEEEvNS4_8identityESY_S18_vS19_EENS_8epilogue10collective18CollectiveEpilogueINS1B_23Sm100TmaWarpSpecializedILi3ELi2ELi16ELb1ELb0EEEJSG_NS5_IJNSR_ISE_SB_EENSR_INSA_ILi32EEESB_EEEEESH_SI_SH_SI_NS1B_6fusion15FusionCallbacksIS1F_NS1K_17LinearCombinationISH_fSH_fLNS_15FloatRoundStyleE2EEESG_S1J_JEEENS4_5SM1004TMEM4LOAD26SM100_TMEM_LOAD_16dp256b4xESY_NSZ_INS10_ILi2ELi4ELi3EEES13_NSR_INS5_IJS14_S1H_EEENS5_IJS1H_SB_EEEEEEENS4_17SM75_U32x4_LDSM_NENS4_14SM90_TMA_STOREES1Y_NS4_17SM90_U32x4_STSM_NENS4_39AutoVectorizingCopyWithAssumedAlignmentILi128EEEEEEvvEEEEvNT_6ParamsE,@"STO_CUDA_ENTRY STV_DEFAULT"
_ZN7cutlass13device_kernelINS_4gemm6kernel13GemmUniversalIN4cute5tupleIJiiiiEEENS1_10collective13CollectiveMmaINS1_35MainloopSm100TmaUmmaWarpSpecializedILi10ELi2ELi4ENS5_IJNS4_1CILi1EEESB_SB_EEEEENS5_IJNSA_ILi64EEENSA_ILi96EEESE_EEENS_10bfloat16_tENS5_IJlSB_lEEESH_SI_NS4_8TiledMMAINS4_8MMA_AtomIJNS4_20SM100_MMA_F16BF16_SSISH_SH_fLi64ELi96ELNS4_4UMMA5MajorE0ELSN_0ELNSM_7ScaleInE0ELSO_0EEEEEENS4_6LayoutISC_NS5_IJNSA_ILi0EEESS_SS_EEEEENS5_IJNS4_10UnderscoreESV_SV_EEEEENS4_13SM90_TMA_LOADENS4_14ComposedLayoutINS4_7SwizzleILi3ELi4ELi3EEENS4_18smem_ptr_flag_bitsILi16EEENSR_INS5_IJNSA_ILi8EEESE_EEENS5_IJSE_SB_EEEEEEEvNS4_8identityESY_S18_vS19_EENS_8epilogue10collective18CollectiveEpilogueINS1B_23Sm100TmaWarpSpecializedILi3ELi2ELi16ELb1ELb0EEEJSG_NS5_IJNSR_ISE_SB_EENSR_INSA_ILi32EEESB_EEEEESH_SI_SH_SI_NS1B_6fusion15FusionCallbacksIS1F_NS1K_17LinearCombinationISH_fSH_fLNS_15FloatRoundStyleE2EEESG_S1J_JEEENS4_5SM1004TMEM4LOAD26SM100_TMEM_LOAD_16dp256b4xESY_NSZ_INS10_ILi2ELi4ELi3EEES13_NSR_INS5_IJS14_S1H_EEENS5_IJS1H_SB_EEEEEEENS4_17SM75_U32x4_LDSM_NENS4_14SM90_TMA_STOREES1Y_NS4_17SM90_U32x4_STSM_NENS4_39AutoVectorizingCopyWithAssumedAlignmentILi128EEEEEEvvEEEEvNT_6ParamsE:
[----:B------:R-:W1:Y:S01]  /*0000*/  LDC R1, c[0x0][0x37c] ;  /* 0x0000df00ff017b82 */ /* 0x000e620000000800 */
[----:B------:R-:W2:Y:S01]  /*0010*/  S2R R72, SR_TID.X ;  /* 0x0000000000487919 */ /* 0x000ea20000002100 */
[----:B------:R-:W3:Y:S01]  /*0020*/  LDCU.64 UR4, c[0x0][0x890] ;  /* 0x00011200ff0477ac */ /* 0x000ee20008000a00 */
[----:B------:R-:W-:Y:S02]  /*0030*/  PRMT R59, RZ, 0x7610, R59 ;  /* 0x00007610ff3b7816 */ /* 0x000fe4000000003b */
[----:B------:R-:W-:Y:S01]  /*0040*/  ELECT P5, URZ, PT ;  /* 0x0000000000ff782f */ /* 0x000fe200038a0000 */
[----:B------:R-:W4:Y:S01]  /*0050*/  LDCU.64 UR46, c[0x0][0x358] ;  /* 0x00006b00ff2e77ac */ /* 0x000f220008000a00 */
[----:B---3--:R-:W-:-:S04]  /*0060*/  UISETP.NE.U32.AND UP0, UPT, UR4, URZ, UPT ;  /* 0x000000ff0400728c */ /* 0x008fc8000bf05070 */
[----:B------:R-:W-:Y:S01]  /*0070*/  UISETP.NE.AND.EX UP0, UPT, UR5, URZ, UPT, UP0 ;  /* 0x000000ff0500728c */ /* 0x000fe2000bf05300 */
[----:B--2---:R-:W-:-:S05]  /*0080*/  SHF.R.U32.HI R65, RZ, 0x5, R72 ;  /* 0x00000005ff417819 */ /* 0x004fca0000011648 */
[----:B------:R-:W2:Y:S02]  /*0090*/  SHFL.IDX PT, R0, R65, RZ, 0x1f ;  /* 0x00001fff41007589 */ /* 0x000ea400000e0000 */
[----:B--2---:R-:W-:Y:S01]  /*00a0*/  R2UR UR8, R0 ;  /* 0x00000000000872ca */ /* 0x004fe200000e0000 */
[----:B-1--4-:R-:W-:-:S14]  /*00b0*/  BRA.U UP0, `(.L_x_0) ;  /* 0x00000001002c7547 */ /* 0x012fdc000b800000 */
[----:B------:R-:W1:Y:S02]  /*00c0*/  LDCU.64 UR6, c[0x0][0x888] ;  /* 0x00011100ff0677ac */ /* 0x000e640008000a00 */
[----:B-1----:R-:W-:-:S04]  /*00d0*/  UISETP.NE.U32.AND UP0, UPT, UR6, URZ, UPT ;  /* 0x000000ff0600728c */ /* 0x002fc8000bf05070 */
[----:B------:R-:W-:-:S09]  /*00e0*/  UISETP.NE.AND.EX UP0, UPT, UR7, URZ, UPT, UP0 ;  /* 0x000000ff0700728c */ /* 0x000fd2000bf05300 */
[----:B------:R-:W-:Y:S05]  /*00f0*/  BRA.U !UP0, `(.L_x_1) ;  /* 0x0000000108107547 */ /* 0x000fea000b800000 */
[----:B------:R-:W1:Y:S02]  /*0100*/  LDC.64 R2, c[0x0][0x888] ;  /* 0x00022200ff027b82 */ /* 0x000e640000000a00 */
[----:B-1----:R1:W5:Y:S01]  /*0110*/  LDG.E R35, desc[UR46][R2.64] ;  /* 0x0000002e02237981 */ /* 0x002362000c1e1900 */
[----:B------:R-:W-:Y:S01]  /*0120*/  HFMA2 R59, -RZ, RZ, 0, 5.9604644775390625e-08 ;  /* 0x00000001ff3b7431 */ /* 0x000fe200000001ff */
[----:B------:R-:W-:Y:S05]  /*0130*/  BRA `(.L_x_0) ;  /* 0x00000000000c7947 */ /* 0x000fea0003800000 */
.L_x_1:
[----:B------:R-:W1:Y:S01]  /*0140*/  LDCU UR6, c[0x0][0x880] ;  /* 0x00011000ff0677ac */ /* 0x000e620008000800 */
[----:B------:R-:W-:Y:S01]  /*0150*/  HFMA2 R59, -RZ, RZ, 0, 5.9604644775390625e-08 ;  /* 0x00000001ff3b7431 */ /* 0x000fe200000001ff */
[----:B-1----:R-:W-:-:S07]  /*0160*/  MOV R35, UR6 ;  /* 0x0000000600237c02 */ /* 0x002fce0008000f00 */
.L_x_0:
[----:B------:R-:W2:Y:S02]  /*0170*/  LDCU.64 UR6, c[0x0][0x8b0] ;  /* 0x00011600ff0677ac */ /* 0x000ea40008000a00 */
[----:B--2---:R-:W-:-:S04]  /*0180*/  UISETP.NE.U32.AND UP0, UPT, UR6, URZ, UPT ;  /* 0x000000ff0600728c */ /* 0x004fc8000bf05070 */
[----:B------:R-:W-:-:S09]  /*0190*/  UISETP.NE.AND.EX UP0, UPT, UR7, URZ, UPT, UP0 ;  /* 0x000000ff0700728c */ /* 0x000fd2000bf05300 */
[----:B------:R-:W-:Y:S05]  /*01a0*/  BRA.U UP0, `(.L_x_2) ;  /* 0x0000000100247547 */ /* 0x000fea000b800000 */
[----:B------:R-:W2:Y:S02]  /*01b0*/  LDCU.64 UR6, c[0x0][0x8a8] ;  /* 0x00011500ff0677ac */ /* 0x000ea40008000a00 */
[----:B--2---:R-:W-:-:S04]  /*01c0*/  UISETP.NE.U32.AND UP0, UPT, UR6, URZ, UPT ;  /* 0x000000ff0600728c */ /* 0x004fc8000bf05070 */
[----:B------:R-:W-:-:S09]  /*01d0*/  UISETP.NE.AND.EX UP0, UPT, UR7, URZ, UPT, UP0 ;  /* 0x000000ff0700728c */ /* 0x000fd2000bf05300 */
[----:B------:R-:W-:Y:S05]  /*01e0*/  BRA.U !UP0, `(.L_x_3) ;  /* 0x00000001080c7547 */ /* 0x000fea000b800000 */
[----:B------:R-:W2:Y:S02]  /*01f0*/  LDC.64 R32, c[0x0][0x8a8] ;  /* 0x00022a00ff207b82 */ /* 0x000ea40000000a00 */
[----:B--2---:R2:W5:Y:S01]  /*0200*/  LDG.E R32, desc[UR46][R32.64] ;  /* 0x0000002e20207981 */ /* 0x004562000c1e1900 */
[----:B------:R-:W-:Y:S05]  /*0210*/  BRA `(.L_x_2) ;  /* 0x0000000000087947 */ /* 0x000fea0003800000 */
.L_x_3:
[----:B------:R-:W2:Y:S02]  /*0220*/  LDCU UR6, c[0x0][0x8a0] ;  /* 0x00011400ff0677ac */ /* 0x000ea40008000800 */
[----:B--2---:R-:W-:Y:S02]  /*0230*/  MOV R32, UR6 ;  /* 0x0000000600207c02 */ /* 0x004fe40008000f00 */
.L_x_2:
[----:B------:R-:W-:Y:S01]  /*0240*/  IMAD.U32 R0, RZ, RZ, UR8 ;  /* 0x00000008ff007e24 */ /* 0x000fe2000f8e00ff */
[----:B------:R-:W-:Y:S04]  /*0250*/  BSSY.RECONVERGENT B0, `(.L_x_4) ;  /* 0x000000c000007945 */ /* 0x000fe80003800200 */
[C---:B------:R-:W-:Y:S02]  /*0260*/  ISETP.NE.OR P1, PT, R0.reuse, 0x1, !P5 ;  /* 0x000000010000780c */ /* 0x040fe40006f25670 */
[----:B------:R-:W-:-:S11]  /*0270*/  ISETP.NE.OR P0, PT, R0, 0x3, !P5 ;  /* 0x000000030000780c */ /* 0x000fd60006f05670 */
[----:B------:R-:W-:Y:S05]  /*0280*/  @P1 BRA `(.L_x_5) ;  /* 0x0000000000201947 */ /* 0x000fea0003800000 */
[----:B------:R-:W3:Y:S02]  /*0290*/  LDCU.64 UR6, c[0x0][0x348] ;  /* 0x00006900ff0677ac */ /* 0x000ee40008000a00 */
[----:B---3--:R-:W-:Y:S02]  /*02a0*/  UIADD3 UR10, UP1, UPT, UR6, 0x80, URZ ;  /* 0x00000080060a7890 */ /* 0x008fe4000ff3e0ff */
[----:B------:R-:W-:Y:S02]  /*02b0*/  UIADD3 UR6, UP0, UPT, UR6, 0x180, URZ ;  /* 0x0000018006067890 */ /* 0x000fe4000ff1e0ff */
[----:B------:R-:W-:Y:S02]  /*02c0*/  UIADD3.X UR11, UPT, UPT, URZ, UR7, URZ, UP1, !UPT ;  /* 0x00000007ff0b7290 */ /* 0x000fe40008ffe4ff */
[----:B------:R-:W-:-:S07]  /*02d0*/  UIADD3.X UR7, UPT, UPT, URZ, UR7, URZ, UP0, !UPT ;  /* 0x00000007ff077290 */ /* 0x000fce00087fe4ff */
[----:B------:R3:W-:Y:S02]  /*02e0*/  UTMACCTL.PF [UR10] ;  /* 0x000000000a0079b9 */ /* 0x0007e40008040000 */
[----:B------:R3:W-:Y:S02]  /*02f0*/  UTMACCTL.PF [UR6] ;  /* 0x00000000060079b9 */ /* 0x0007e40008040000 */
[----:B---3--:R-:W-:Y:S01]  /*0300*/  NOP ;  /* 0x0000000000007918 */ /* 0x008fe20000000000 */
.L_x_5:
[----:B------:R-:W-:Y:S05]  /*0310*/  BSYNC.RECONVERGENT B0 ;  /* 0x0000000000007941 */ /* 0x000fea0003800200 */
.L_x_4:
[----:B------:R-:W-:Y:S04]  /*0320*/  BSSY.RECONVERGENT B0, `(.L_x_6) ;  /* 0x000000a000007945 */ /* 0x000fe80003800200 */
        /* <DEDUP_REMOVED lines=9> */
.L_x_7:
[----:B------:R-:W-:Y:S05]  /*03c0*/  BSYNC.RECONVERGENT B0 ;  /* 0x0000000000007941 */ /* 0x000fea0003800200 */
.L_x_6:
[----:B------:R-:W3:Y:S01]  /*03d0*/  LDCU.64 UR6, c[0x0][0x888] ;  /* 0x00011100ff0677ac */ /* 0x000ee20008000a00 */
[----:B------:R-:W-:Y:S02]  /*03e0*/  UISETP.EQ.U32.AND UP1, UPT, UR4, URZ, UPT ;  /* 0x000000ff0400728c */ /* 0x000fe4000bf22070 */
[----:B------:R-:W-:Y:S02]  /*03f0*/  UPLOP3.LUT UP2, UPT, UPT, UPT, UPT, 0x80, 0x8 ;  /* 0x000000000008789c */ /* 0x000fe40003f4f070 */
[----:B---3--:R-:W-:-:S04]  /*0400*/  UISETP.NE.U32.AND UP0, UPT, UR6, URZ, UPT ;  /* 0x000000ff0600728c */ /* 0x008fc8000bf05070 */
[----:B------:R-:W-:-:S04]  /*0410*/  UISETP.NE.AND.EX UP0, UPT, UR7, URZ, UPT, UP0 ;  /* 0x000000ff0700728c */ /* 0x000fc8000bf05300 */
[----:B------:R-:W-:-:S04]  /*0420*/  UISETP.EQ.OR.EX UP3, UPT, UR5, URZ, !UP0, UP1 ;  /* 0x000000ff0500728c */ /* 0x000fc8000c762710 */
[----:B------:R-:W-:-:S05]  /*0430*/  UP2UR UR51, UPR, URZ, 0x8 ;  /* 0x00000008ff337883 */ /* 0x000fca0008000000 */
[----:B------:R-:W-:Y:S07]  /*0440*/  BRA.U !UP3, `(.L_x_8) ;  /* 0x000000010b207547 */ /* 0x000fee000b800000 */
[----:B------:R-:W-:Y:S01]  /*0450*/  UISETP.NE.U32.AND UP2, UPT, UR4, URZ, UPT ;  /* 0x000000ff0400728c */ /* 0x000fe2000bf45070 */
[----:B-----5:R-:W-:Y:S01]  /*0460*/  FSETP.NEU.AND P0, PT, R35, RZ, PT ;  /* 0x000000ff2300720b */ /* 0x020fe20003f0d000 */
[----:B------:R-:W-:Y:S02]  /*0470*/  USEL UR4, URZ, 0xffffffff, UP0 ;  /* 0xffffffffff047887 */ /* 0x000fe40008000000 */
[----:B------:R-:W-:-:S10]  /*0480*/  UISETP.NE.AND.EX UP2, UPT, UR5, URZ, UPT, UP2 ;  /* 0x000000ff0500728c */ /* 0x000fd4000bf45320 */
[----:B------:R-:W-:Y:S01]  /*0490*/  VOTEU.ANY UP1, P0 ;  /* 0x0000000000ff7886 */ /* 0x000fe20000020100 */
[----:B------:R-:W-:-:S04]  /*04a0*/  @!UP2 USEL UR4, URZ, 0xffffffff, UP1 ;  /* 0xffffffffff04a887 */ /* 0x000fc80008800000 */
[----:B------:R-:W-:-:S04]  /*04b0*/  ULOP3.LUT UR4, UR4, 0x1, URZ, 0xc0, !UPT ;  /* 0x0000000104047892 */ /* 0x000fc8000f8ec0ff */
[----:B------:R-:W-:-:S11]  /*04c0*/  UISETP.NE.U32.AND UP2, UPT, UR4, 0x1, UPT ;  /* 0x000000010400788c */ /* 0x000fd6000bf45070 */
.L_x_8:
[----:B-1----:R-:W1:Y:S01]  /*04d0*/  SHFL.IDX PT, R2, R65, RZ, 0x1f ;  /* 0x00001fff41027589 */ /* 0x002e6200000e0000 */
[----:B------:R-:W-:-:S04]  /*04e0*/  UISETP.NE.AND UP1, UPT, UR8, 0x2, UPT ;  /* 0x000000020800788c */ /* 0x000fc8000bf25270 */
[----:B------:R-:W-:Y:S01]  /*04f0*/  USEL UR6, URZ, 0x1, UP1 ;  /* 0x00000001ff067887 */ /* 0x000fe20008800000 */
[----:B-1----:R-:W-:-:S13]  /*0500*/  ISETP.NE.AND P0, PT, R2, RZ, PT ;  /* 0x000000ff0200720c */ /* 0x002fda0003f05270 */
[----:B------:R-:W-:Y:S05]  /*0510*/  @P0 BRA `(.L_x_9) ;  /* 0x0000000000840947 */ /* 0x000fea0003800000 */
[----:B------:R-:W-:Y:S01]  /*0520*/  ELECT P0, URZ, PT ;  /* 0x0000000000ff782f */ /* 0x000fe20003800000 */
[----:B------:R-:W-:-:S12]  /*0530*/  BSSY.RECONVERGENT B0, `(.L_x_9) ;  /* 0x000001f000007945 */ /* 0x000fd80003800200 */
[----:B------:R-:W-:Y:S05]  /*0540*/  @!P0 BRA `(.L_x_10) ;  /* 0x0000000000748947 */ /* 0x000fea0003800000 */
[----:B------:R-:W1:Y:S01]  /*0550*/  S2UR UR5, SR_CgaCtaId ;  /* 0x00000000000579c3 */ /* 0x000e620000008800 */
[----:B------:R-:W-:Y:S01]  /*0560*/  UMOV UR7, 0x400 ;  /* 0x0000040000077882 */ /* 0x000fe20000000000 */
[----:B------:R-:W-:Y:S02]  /*0570*/  UMOV UR4, 0x1 ;  /* 0x0000000100047882 */ /* 0x000fe40000000000 */
[----:B------:R-:W-:-:S04]  /*0580*/  UIADD3 UR10, UPT, UPT, -UR4, 0x100000, URZ ;  /* 0x00100000040a7890 */ /* 0x000fc8000fffe1ff */
[----:B------:R-:W-:Y:S02]  /*0590*/  USHF.L.U32 UR11, UR10, 0xb, URZ ;  /* 0x0000000b0a0b7899 */ /* 0x000fe400080006ff */
[----:B------:R-:W-:Y:S02]  /*05a0*/  USHF.L.U32 UR10, UR10, 0x1, URZ ;  /* 0x000000010a0a7899 */ /* 0x000fe400080006ff */
[----:B-1----:R-:W-:Y:S01]  /*05b0*/  ULEA UR5, UR5, UR7, 0x18 ;  /* 0x0000000705057291 */ /* 0x002fe2000f8ec0ff */
[----:B------:R-:W1:Y:S11]  /*05c0*/  FENCE.VIEW.ASYNC.S ;  /* 0x00000000000073c6 */ /* 0x000e760000000000 */
[----:B-1----:R1:W3:Y:S01]  /*05d0*/  SYNCS.EXCH.64 URZ, [UR5], UR10 ;  /* 0x0000000a05ff75b2 */ /* 0x0022e20008000100 */
[----:B------:R1:W4:Y:S01]  /*05e0*/  SYNCS.EXCH.64 URZ, [UR5+0x50], UR10 ;  /* 0x0000500a05ff75b2 */ /* 0x0003220008000100 */
[----:B------:R1:W1:Y:S01]  /*05f0*/  SYNCS.EXCH.64 URZ, [UR5+0x8], UR10 ;  /* 0x0000080a05ff75b2 */ /* 0x0002620008000100 */
        /* <DEDUP_REMOVED lines=17> */
[----:B------:R-:W-:Y:S01]  /*0710*/  NOP ;  /* 0x0000000000007918 */ /* 0x000fe20000000000 */
.L_x_10:
[----:B-1----:R-:W-:Y:S05]  /*0720*/  BSYNC.RECONVERGENT B0 ;  /* 0x0000000000007941 */ /* 0x002fea0003800200 */
.L_x_9:
[----:B------:R-:W1:Y:S01]  /*0730*/  SHFL.IDX PT, R2, R65, RZ, 0x1f ;  /* 0x00001fff41027589 */ /* 0x000e6200000e0000 */
[----:B------:R-:W-:Y:S01]  /*0740*/  NOP ;  /* 0x0000000000007918 */ /* 0x000fe20000000000 */
[----:B-1----:R-:W-:-:S13]  /*0750*/  ISETP.NE.AND P0, PT, R2, 0x1, PT ;  /* 0x000000010200780c */ /* 0x002fda0003f05270 */
[----:B------:R-:W-:Y:S05]  /*0760*/  @P0 BRA `(.L_x_11) ;  /* 0x0000000000500947 */ /* 0x000fea0003800000 */
[----:B------:R-:W1:Y:S01]  /*0770*/  S2UR UR7, SR_CgaCtaId ;  /* 0x00000000000779c3 */ /* 0x000e620000008800 */
[----:B------:R-:W-:Y:S01]  /*0780*/  UMOV UR9, 0x400 ;  /* 0x0000040000097882 */ /* 0x000fe20000000000 */
[----:B------:R-:W-:Y:S01]  /*0790*/  UMOV UR5, 0x20 ;  /* 0x0000002000057882 */ /* 0x000fe20000000000 */
[----:B------:R-:W-:Y:S01]  /*07a0*/  UMOV UR4, 0x80 ;  /* 0x0000008000047882 */ /* 0x000fe20000000000 */
[----:B------:R-:W-:-:S04]  /*07b0*/  UIADD3 UR10, UPT, UPT, -UR5, 0x100000, URZ ;  /* 0x00100000050a7890 */ /* 0x000fc8000fffe1ff */
[----:B------:R-:W-:Y:S02]  /*07c0*/  USHF.L.U32 UR11, UR10, 0xb, URZ ;  /* 0x0000000b0a0b7899 */ /* 0x000fe400080006ff */
[----:B------:R-:W-:Y:S02]  /*07d0*/  USHF.L.U32 UR10, UR10, 0x1, URZ ;  /* 0x000000010a0a7899 */ /* 0x000fe400080006ff */
[----:B------:R-:W-:-:S04]  /*07e0*/  UIADD3 UR4, UPT, UPT, -UR4, 0x100000, URZ ;  /* 0x0010000004047890 */ /* 0x000fc8000fffe1ff */
[----:B------:R-:W-:Y:S02]  /*07f0*/  USHF.L.U32 UR5, UR4, 0xb, URZ ;  /* 0x0000000b04057899 */ /* 0x000fe400080006ff */
[----:B------:R-:W-:Y:S01]  /*0800*/  USHF.L.U32 UR4, UR4, 0x1, URZ ;  /* 0x0000000104047899 */ /* 0x000fe200080006ff */
[----:B------:R-:W-:Y:S01]  /*0810*/  ELECT P0, URZ, PT ;  /* 0x0000000000ff782f */ /* 0x000fe20003800000 */
[----:B-1----:R-:W-:Y:S01]  /*0820*/  ULEA UR7, UR7, UR9, 0x18 ;  /* 0x0000000907077291 */ /* 0x002fe2000f8ec0ff */
[----:B------:R-:W1:Y:S11]  /*0830*/  FENCE.VIEW.ASYNC.S ;  /* 0x00000000000073c6 */ /* 0x000e760000000000 */
[----:B-1----:R1:W1:Y:S01]  /*0840*/  SYNCS.EXCH.64 URZ, [UR7+0xa0], UR10 ;  /* 0x0000a00a07ff75b2 */ /* 0x0022620008000100 */
[----:B------:R1:W1:Y:S01]  /*0850*/  SYNCS.EXCH.64 URZ, [UR7+0xb8], UR4 ;  /* 0x0000b80407ff75b2 */ /* 0x0002620008000100 */
[----:B------:R1:W1:Y:S01]  /*0860*/  SYNCS.EXCH.64 URZ, [UR7+0xa8], UR10 ;  /* 0x0000a80a07ff75b2 */ /* 0x0002620008000100 */
[----:B------:R1:W1:Y:S01]  /*0870*/  SYNCS.EXCH.64 URZ, [UR7+0xc0], UR4 ;  /* 0x0000c00407ff75b2 */ /* 0x0002620008000100 */
[----:B------:R1:W1:Y:S01]  /*0880*/  SYNCS.EXCH.64 URZ, [UR7+0xb0], UR10 ;  /* 0x0000b00a07ff75b2 */ /* 0x0002620008000100 */
[----:B------:R1:W1:Y:S01]  /*0890*/  SYNCS.EXCH.64 URZ, [UR7+0xc8], UR4 ;  /* 0x0000c80407ff75b2 */ /* 0x0002620008000100 */
[----:B------:R-:W-:Y:S01]  /*08a0*/  NOP ;  /* 0x0000000000007918 */ /* 0x000fe20000000000 */
.L_x_11:
[----:B------:R-:W2:Y:S01]  /*08b0*/  SHFL.IDX PT, R2, R65, RZ, 0x1f ;  /* 0x00001fff41027589 */ /* 0x000ea200000e0000 */
[----:B------:R-:W-:Y:S01]  /*08c0*/  NOP ;  /* 0x0000000000007918 */ /* 0x000fe20000000000 */
[----:B--2---:R-:W-:-:S13]  /*08d0*/  ISETP.NE.AND P0, PT, R2, 0x3, PT ;  /* 0x000000030200780c */ /* 0x004fda0003f05270 */
[----:B------:R-:W-:Y:S05]  /*08e0*/  @P0 BRA `(.L_x_12) ;  /* 0x0000000000300947 */ /* 0x000fea0003800000 */
[----:B-1----:R-:W1:Y:S01]  /*08f0*/  S2UR UR5, SR_CgaCtaId ;  /* 0x00000000000579c3 */ /* 0x002e620000008800 */
[----:B------:R-:W-:Y:S01]  /*0900*/  UMOV UR7, 0x400 ;  /* 0x0000040000077882 */ /* 0x000fe20000000000 */
[----:B------:R-:W-:Y:S01]  /*0910*/  UMOV UR4, 0x20 ;  /* 0x0000002000047882 */ /* 0x000fe20000000000 */
[----:B------:R-:W-:Y:S01]  /*0920*/  ELECT P0, URZ, PT ;  /* 0x0000000000ff782f */ /* 0x000fe20003800000 */
[----:B------:R-:W-:-:S04]  /*0930*/  UIADD3 UR10, UPT, UPT, -UR4, 0x100000, URZ ;  /* 0x00100000040a7890 */ /* 0x000fc8000fffe1ff */
[----:B------:R-:W-:Y:S02]  /*0940*/  USHF.L.U32 UR11, UR10, 0xb, URZ ;  /* 0x0000000b0a0b7899 */ /* 0x000fe400080006ff */
[----:B------:R-:W-:Y:S02]  /*0950*/  USHF.L.U32 UR10, UR10, 0x1, URZ ;  /* 0x000000010a0a7899 */ /* 0x000fe400080006ff */
[----:B-1----:R-:W-:Y:S01]  /*0960*/  ULEA UR5, UR5, UR7, 0x18 ;  /* 0x0000000705057291 */ /* 0x002fe2000f8ec0ff */
[----:B------:R-:W1:Y:S11]  /*0970*/  FENCE.VIEW.ASYNC.S ;  /* 0x00000000000073c6 */ /* 0x000e760000000000 */
[----:B-1----:R2:W1:Y:S01]  /*0980*/  SYNCS.EXCH.64 URZ, [UR5+0xd0], UR10 ;  /* 0x0000d00a05ff75b2 */ /* 0x0024620008000100 */
[----:B------:R2:W1:Y:S02]  /*0990*/  SYNCS.EXCH.64 URZ, [UR5+0xd8], UR10 ;  /* 0x0000d80a05ff75b2 */ /* 0x0004640008000100 */
[----:B--2---:R-:W-:Y:S01]  /*09a0*/  NOP ;  /* 0x0000000000007918 */ /* 0x004fe20000000000 */
.L_x_12:
[----:B------:R-:W2:Y:S01]  /*09b0*/  SHFL.IDX PT, R2, R65, RZ, 0x1f ;  /* 0x00001fff41027589 */ /* 0x000ea200000e0000 */
[----:B------:R-:W-:Y:S01]  /*09c0*/  NOP ;  /* 0x0000000000007918 */ /* 0x000fe20000000000 */
[----:B--2---:R-:W-:-:S13]  /*09d0*/  ISETP.NE.AND P0, PT, R2, 0x4, PT ;  /* 0x000000040200780c */ /* 0x004fda0003f05270 */
[----:B------:R-:W-:Y:S05]  /*09e0*/  @P0 BRA `(.L_x_13) ;  /* 0x00000000004c0947 */ /* 0x000fea0003800000 */
[----:B-1----:R-:W1:Y:S01]  /*09f0*/  S2UR UR5, SR_CgaCtaId ;  /* 0x00000000000579c3 */ /* 0x002e620000008800 */
[----:B------:R-:W-:Y:S01]  /*0a00*/  UMOV UR9, 0x100 ;  /* 0x0000010000097882 */ /* 0x000fe20000000000 */
[----:B------:R-:W-:Y:S01]  /*0a10*/  UMOV UR7, 0x400 ;  /* 0x0000040000077882 */ /* 0x000fe20000000000 */
[----:B------:R-:W-:Y:S01]  /*0a20*/  USEL UR9, UR9, 0xe0, UP2 ;  /* 0x000000e009097887 */ /* 0x000fe20009000000 */
[----:B------:R-:W-:Y:S01]  /*0a30*/  UMOV UR4, 0x1 ;  /* 0x0000000100047882 */ /* 0x000fe20000000000 */
[----:B------:R-:W-:Y:S01]  /*0a40*/  ELECT P0, URZ, PT ;  /* 0x0000000000ff782f */ /* 0x000fe20003800000 */
[----:B------:R-:W-:-:S04]  /*0a50*/  UIADD3 UR10, UPT, UPT, -UR4, 0x100000, URZ ;  /* 0x00100000040a7890 */ /* 0x000fc8000fffe1ff */
[----:B------:R-:W-:Y:S02]  /*0a60*/  USHF.L.U32 UR11, UR10, 0xb, URZ ;  /* 0x0000000b0a0b7899 */ /* 0x000fe400080006ff */
[----:B------:R-:W-:Y:S02]  /*0a70*/  USHF.L.U32 UR10, UR10, 0x1, URZ ;  /* 0x000000010a0a7899 */ /* 0x000fe400080006ff */
[----:B------:R-:W-:-:S04]  /*0a80*/  UIADD3 UR12, UPT, UPT, -UR9, 0x100000, URZ ;  /* 0x00100000090c7890 */ /* 0x000fc8000fffe1ff */
[----:B------:R-:W-:Y:S02]  /*0a90*/  USHF.L.U32 UR13, UR12, 0xb, URZ ;  /* 0x0000000b0c0d7899 */ /* 0x000fe400080006ff */
[----:B------:R-:W-:Y:S02]  /*0aa0*/  USHF.L.U32 UR12, UR12, 0x1, URZ ;  /* 0x000000010c0c7899 */ /* 0x000fe400080006ff */
[----:B-1----:R-:W-:Y:S01]  /*0ab0*/  ULEA UR5, UR5, UR7, 0x18 ;  /* 0x0000000705057291 */ /* 0x002fe2000f8ec0ff */
[----:B------:R-:W1:Y:S11]  /*0ac0*/  FENCE.VIEW.ASYNC.S ;  /* 0x00000000000073c6 */ /* 0x000e760000000000 */
[----:B-1----:R2:W1:Y:S01]  /*0ad0*/  SYNCS.EXCH.64 URZ, [UR5+0xe0], UR10 ;  /* 0x0000e00a05ff75b2 */ /* 0x0024620008000100 */
[----:B------:R2:W1:Y:S01]  /*0ae0*/  SYNCS.EXCH.64 URZ, [UR5+0xf0], UR12 ;  /* 0x0000f00c05ff75b2 */ /* 0x0004620008000100 */
[----:B------:R2:W1:Y:S01]  /*0af0*/  SYNCS.EXCH.64 URZ, [UR5+0xe8], UR10 ;  /* 0x0000e80a05ff75b2 */ /* 0x0004620008000100 */
[----:B------:R2:W1:Y:S02]  /*0b00*/  SYNCS.EXCH.64 URZ, [UR5+0xf8], UR12 ;  /* 0x0000f80c05ff75b2 */ /* 0x0004640008000100 */
[----:B--2---:R-:W-:Y:S01]  /*0b10*/  NOP ;  /* 0x0000000000007918 */ /* 0x004fe20000000000 */
.L_x_13:
[----:B------:R-:W2:Y:S01]  /*0b20*/  SHFL.IDX PT, R2, R65, RZ, 0x1f ;  /* 0x00001fff41027589 */ /* 0x000ea200000e0000 */
[----:B------:R-:W-:Y:S01]  /*0b30*/  NOP ;  /* 0x0000000000007918 */ /* 0x000fe20000000000 */
[----:B--2---:R-:W-:-:S13]  /*0b40*/  ISETP.NE.AND P0, PT, R2, 0x5, PT ;  /* 0x000000050200780c */ /* 0x004fda0003f05270 */
[----:B------:R-:W-:Y:S05]  /*0b50*/  @P0 BRA `(.L_x_14) ;  /* 0x0000000000580947 */ /* 0x000fea0003800000 */
[----:B-1----:R-:W1:Y:S01]  /*0b60*/  S2UR UR7, SR_CgaCtaId ;  /* 0x00000000000779c3 */ /* 0x002e620000008800 */
        /* <DEDUP_REMOVED lines=18> */
[----:B------:R2:W1:Y:S01]  /*0c90*/  SYNCS.EXCH.64 URZ, [UR7+0x118], UR10 ;  /* 0x0001180a07ff75b2 */ /* 0x0004620008000100 */
[----:B------:R2:W1:Y:S02]  /*0ca0*/  SYNCS.EXCH.64 URZ, [UR7+0x138], UR4 ;  /* 0x0001380407ff75b2 */ /* 0x0004640008000100 */
[----:B--2---:R-:W-:Y:S01]  /*0cb0*/  NOP ;  /* 0x0000000000007918 */ /* 0x004fe20000000000 */
.L_x_14:
        /* <DEDUP_REMOVED lines=18> */
.L_x_15:
[----:B-1----:R-:W1:Y:S01]  /*0de0*/  S2UR UR5, SR_CTAID.X ;  /* 0x00000000000579c3 */ /* 0x002e620000002500 */
[----:B------:R-:W-:-:S05]  /*0df0*/  CS2R.32 R60, SR_CgaSize ;  /* 0x00000000003c7805 */ /* 0x000fca0000008a00 */
[----:B------:R-:W-:-:S05]  /*0e00*/  IMAD R60, R60, -0xa0, RZ ;  /* 0xffffff603c3c7824 */ /* 0x000fca00078e02ff */
[----:B------:R-:W-:-:S14]  /*0e10*/  R2UR UR9, R60 ;  /* 0x000000003c0972ca */ /* 0x000fdc00000e0000 */
[----:B------:R-:W2:Y:S01]  /*0e20*/  LDCU UR9, c[0x0][UR9+0x2b0] ;  /* 0x00005600090977ac */ /* 0x000ea20008000800 */
[----:B------:R-:W-:Y:S01]  /*0e30*/  NOP ;  /* 0x0000000000007918 */ /* 0x000fe20000000000 */
[----:B------:R-:W-:-:S05]  /*0e40*/  CS2R.32 R60, SR_CgaSize ;  /* 0x00000000003c7805 */ /* 0x000fca0000008a00 */
[----:B------:R-:W-:-:S05]  /*0e50*/  IMAD R60, R60, -0xa0, RZ ;  /* 0xffffff603c3c7824 */ /* 0x000fca00078e02ff */
[----:B------:R-:W-:-:S14]  /*0e60*/  R2UR UR7, R60 ;  /* 0x000000003c0772ca */ /* 0x000fdc00000e0000 */
[----:B------:R-:W3:Y:S01]  /*0e70*/  LDCU UR7, c[0x0][UR7+0x2b4] ;  /* 0x00005680070777ac */ /* 0x000ee20008000800 */
[----:B------:R-:W4:Y:S08]  /*0e80*/  S2UR UR4, SR_CTAID.Y ;  /* 0x00000000000479c3 */ /* 0x000f300000002600 */
[----:B------:R-:W3:Y:S01]  /*0e90*/  LDC R9, c[0x0][0xb24] ;  /* 0x0002c900ff097b82 */ /* 0x000ee20000000800 */
[----:B-1----:R-:W-:-:S02]  /*0ea0*/  I2FP.F32.U32 R4, UR5 ;  /* 0x0000000500047c45 */ /* 0x002fc40008201000 */
[----:B------:R-:W-:-:S05]  /*0eb0*/  CS2R.32 R5, SR_CgaSize ;  /* 0x0000000000057805 */ /* 0x000fca0000008a00 */
[----:B------:R-:W-:-:S06]  /*0ec0*/  IMAD R5, R5, -0xa0, RZ ;  /* 0xffffff6005057824 */ /* 0x000fcc00078e02ff */
[----:B------:R-:W1:Y:S01]  /*0ed0*/  LDC R5, c[0x0][R5+0x2a0] ;  /* 0x0000a80005057b82 */ /* 0x000e620000000800 */
[----:B------:R-:W-:Y:S01]  /*0ee0*/  MOV R21, UR5 ;  /* 0x0000000500157c02 */ /* 0x000fe20008000f00 */
[----:B--2---:R-:W-:Y:S01]  /*0ef0*/  FMUL R4, R4, UR9 ;  /* 0x0000000904047c20 */ /* 0x004fe20008400000 */
[----:B----4-:R-:W-:Y:S02]  /*0f00*/  I2FP.F32.U32 R2, UR4 ;  /* 0x0000000400027c45 */ /* 0x010fe40008201000 */
[----:B------:R-:W-:-:S05]  /*0f10*/  CS2R.32 R3, SR_CgaSize ;  /* 0x0000000000037805 */ /* 0x000fca0000008a00 */
[----:B------:R-:W-:-:S06]  /*0f20*/  IMAD R3, R3, -0xa0, RZ ;  /* 0xffffff6003037824 */ /* 0x000fcc00078e02ff */
[----:B------:R-:W2:Y:S01]  /*0f30*/  LDC R3, c[0x0][R3+0x2a4] ;  /* 0x0000a90003037b82 */ /* 0x000ea20000000800 */
[----:B------:R-:W4:Y:S01]  /*0f40*/  F2I.U32.TRUNC.NTZ R60, R4 ;  /* 0x00000004003c7305 */ /* 0x000f22000020f000 */
[----:B------:R-:W-:Y:S01]  /*0f50*/  MOV R20, UR4 ;  /* 0x0000000400147c02 */ /* 0x000fe20008000f00 */
[----:B---3--:R-:W-:-:S05]  /*0f60*/  FMUL R2, R2, UR7 ;  /* 0x0000000702027c20 */ /* 0x008fca0008400000 */
[----:B------:R-:W-:Y:S01]  /*0f70*/  BAR.SYNC.DEFER_BLOCKING 0x0 ;  /* 0x0000000000007b1d */ /* 0x000fe20000010000 */
[----:B------:R-:W-:-:S05]  /*0f80*/  ISETP.GE.AND P0, PT, R9, 0x1, PT ;  /* 0x000000010900780c */ /* 0x000fca0003f06270 */
[----:B------:R-:W3:Y:S02]  /*0f90*/  F2I.U32.TRUNC.NTZ R58, R2 ;  /* 0x00000002003a7305 */ /* 0x000ee4000020f000 */
[----:B------:R-:W2:Y:S01]  /*0fa0*/  S2UR UR36, SR_CTAID.Z ;  /* 0x00000000002479c3 */ /* 0x000ea20000002700 */
[----:B----4-:R-:W-:-:S05]  /*0fb0*/  IADD3 R60, PT, PT, -R60, RZ, RZ ;  /* 0x000000ff3c3c7210 */ /* 0x010fca0007ffe1ff */
[----:B-1----:R-:W-:Y:S01]  /*0fc0*/  IMAD R60, R5, R60, UR5 ;  /* 0x00000005053c7e24 */ /* 0x002fe2000f8e023c */
[----:B---3--:R-:W-:-:S05]  /*0fd0*/  IADD3 R58, PT, PT, -R58, RZ, RZ ;  /* 0x000000ff3a3a7210 */ /* 0x008fca0007ffe1ff */
[----:B--2---:R-:W-:Y:S01]  /*0fe0*/  IMAD R58, R3, R58, UR4 ;  /* 0x00000004033a7e24 */ /* 0x004fe2000f8e023a */
[----:B------:R-:W-:Y:S06]  /*0ff0*/  @!P0 BRA `(.L_x_16) ;  /* 0x0000000000b88947 */ /* 0x000fec0003800000 */
[----:B------:R-:W1:Y:S01]  /*1000*/  LDC.64 R4, c[0x0][0xb18] ;  /* 0x0002c600ff047b82 */ /* 0x000e620000000a00 */
[----:B------:R-:W-:-:S07]  /*1010*/  ISETP.NE.AND P0, PT, R9, 0x1, PT ;  /* 0x000000010900780c */ /* 0x000fce0003f05270 */
[----:B------:R-:W2:Y:S08]  /*1020*/  LDC R10, c[0x0][0xb0c] ;  /* 0x0002c300ff0a7b82 */ /* 0x000eb00000000800 */
[----:B------:R-:W3:Y:S08]  /*1030*/  LDC R11, c[0x0][0x370] ;  /* 0x0000dc00ff0b7b82 */ /* 0x000ef00000000800 */
[----:B------:R-:W4:Y:S01]  /*1040*/  LDC R12, c[0x0][0x374] ;  /* 0x0000dd00ff0c7b82 */ /* 0x000f220000000800 */
[----:B-1----:R-:W-:-:S07]  /*1050*/  ISETP.NE.AND P1, PT, R4, 0x1, PT ;  /* 0x000000010400780c */ /* 0x002fce0003f25270 */
[----:B------:R-:W3:Y:S01]  /*1060*/  LDC.64 R6, c[0x0][0xb10] ;  /* 0x0002c400ff067b82 */ /* 0x000ee20000000a00 */
[----:B--2---:R-:W-:-:S07]  /*1070*/  ISETP.NE.AND P2, PT, R10, 0x1, PT ;  /* 0x000000010a00780c */ /* 0x004fce0003f45270 */
[----:B------:R-:W1:Y:S08]  /*1080*/  LDC R8, c[0x0][0xb20] ;  /* 0x0002c800ff087b82 */ /* 0x000e700000000800 */
[----:B------:R-:W2:Y:S01]  /*1090*/  LDC.64 R2, c[0x0][0xb28] ;  /* 0x0002ca00ff027b82 */ /* 0x000ea20000000a00 */
[----:B----4-:R-:W-:-:S04]  /*10a0*/  IMAD.HI.U32 R13, R12, R5, RZ ;  /* 0x000000050c0d7227 */ /* 0x010fc800078e00ff */
[----:B------:R-:W-:-:S04]  /*10b0*/  IMAD.HI.U32 R5, R20, R5, RZ ;  /* 0x0000000514057227 */ /* 0x000fc800078e00ff */
[----:B---3--:R-:W-:-:S04]  /*10c0*/  IMAD.HI.U32 R14, R11, R6, RZ ;  /* 0x000000060b0e7227 */ /* 0x008fc800078e00ff */
[C---:B------:R-:W-:Y:S01]  /*10d0*/  IMAD.HI.U32 R16, R21.reuse, R6, RZ ;  /* 0x0000000615107227 */ /* 0x040fe200078e00ff */
[-C--:B------:R-:W-:Y:S02]  /*10e0*/  @P2 SHF.R.U32.HI R11, RZ, R7.reuse, R14 ;  /* 0x00000007ff0b2219 */ /* 0x080fe4000001160e */
[-C--:B-1----:R-:W-:Y:S02]  /*10f0*/  @P1 SHF.R.U32.HI R12, RZ, R8.reuse, R13 ;  /* 0x00000008ff0c1219 */ /* 0x082fe4000001160d */
[----:B------:R-:W-:Y:S02]  /*1100*/  SHF.R.U32.HI R5, RZ, R8, R5 ;  /* 0x00000008ff057219 */ /* 0x000fe40000011605 */
[----:B------:R-:W-:Y:S02]  /*1110*/  SHF.R.U32.HI R16, RZ, R7, R16 ;  /* 0x00000007ff107219 */ /* 0x000fe40000011610 */
[----:B------:R-:W-:Y:S01]  /*1120*/  SEL R5, R20, R5, !P1 ;  /* 0x0000000514057207 */ /* 0x000fe20004800000 */
[----:B--2---:R-:W-:Y:S01]  /*1130*/  IMAD.HI.U32 R14, R12, R2, RZ ;  /* 0x000000020c0e7227 */ /* 0x004fe200078e00ff */
[----:B------:R-:W-:-:S02]  /*1140*/  SEL R7, R21, R16, !P2 ;  /* 0x0000001015077207 */ /* 0x000fc40005000000 */
[----:B------:R-:W-:Y:S01]  /*1150*/  IADD3 R13, PT, PT, -R5, RZ, RZ ;  /* 0x000000ff050d7210 */ /* 0x000fe20007ffe1ff */
[----:B------:R-:W-:Y:S01]  /*1160*/  IMAD.HI.U32 R6, R11, R2, RZ ;  /* 0x000000020b067227 */ /* 0x000fe200078e00ff */
[----:B------:R-:W-:-:S03]  /*1170*/  @P0 SHF.R.U32.HI R12, RZ, R3, R14 ;  /* 0x00000003ff0c0219 */ /* 0x000fc6000001160e */
[----:B------:R-:W-:Y:S01]  /*1180*/  IMAD R13, R4, R13, R20 ;  /* 0x0000000d040d7224 */ /* 0x000fe200078e0214 */
[----:B------:R-:W-:Y:S01]  /*1190*/  @P0 SHF.R.U32.HI R11, RZ, R3, R6 ;  /* 0x00000003ff0b0219 */ /* 0x000fe20000011606 */
[----:B------:R-:W-:-:S04]  /*11a0*/  IMAD R12, R12, R9, RZ ;  /* 0x000000090c0c7224 */ /* 0x000fc800078e02ff */
[----:B------:R-:W-:Y:S01]  /*11b0*/  IMAD R6, R11, R9, RZ ;  /* 0x000000090b067224 */ /* 0x000fe200078e02ff */
[----:B------:R-:W-:-:S04]  /*11c0*/  ISETP.GE.AND P1, PT, R5, R12, PT ;  /* 0x0000000c0500720c */ /* 0x000fc80003f26270 */
[----:B------:R-:W-:Y:S01]  /*11d0*/  ISETP.GE.OR P1, PT, R7, R6, P1 ;  /* 0x000000060700720c */ /* 0x000fe20000f26670 */
[----:B------:R-:W-:-:S05]  /*11e0*/  IMAD.HI.U32 R6, R5, R2, RZ ;  /* 0x0000000205067227 */ /* 0x000fca00078e00ff */
[----:B------:R-:W-:-:S04]  /*11f0*/  SHF.R.U32.HI R6, RZ, R3, R6 ;  /* 0x00000003ff067219 */ /* 0x000fc80000011606 */
[----:B------:R-:W-:-:S03]  /*1200*/  SEL R6, R5, R6, !P0 ;  /* 0x0000000605067207 */ /* 0x000fc60004000000 */
[----:B------:R-:W-:Y:S01]  /*1210*/  @!P1 IMAD.HI.U32 R8, R7, R2, RZ ;  /* 0x0000000207089227 */ /* 0x000fe200078e00ff */
[----:B------:R-:W-:-:S04]  /*1220*/  IADD3 R2, PT, PT, -R6, RZ, RZ ;  /* 0x000000ff06027210 */ /* 0x000fc80007ffe1ff */
[----:B------:R-:W-:Y:S01]  /*1230*/  @!P1 SHF.R.U32.HI R8, RZ, R3, R8 ;  /* 0x00000003ff089219 */ /* 0x000fe20000011608 */
[----:B------:R-:W-:-:S03]  /*1240*/  IMAD R2, R9, R2, R5 ;  /* 0x0000000209027224 */ /* 0x000fc600078e0205 */
[----:B------:R-:W-:-:S05]  /*1250*/  @!P1 SEL R3, R7, R8, !P0 ;  /* 0x0000000807039207 */ /* 0x000fca0004000000 */
[--C-:B------:R-:W-:Y:S02]  /*1260*/  @!P1 IMAD.IADD R6, R6, 0x1, -R3.reuse ;  /* 0x0000000106069824 */ /* 0x100fe400078e0a03 */
[----:B------:R-:W-:Y:S01]  /*1270*/  @!P1 IMAD R3, R2, R11, R3 ;  /* 0x0000000b02039224 */ /* 0x000fe200078e0203 */
[----:B------:R-:W-:Y:S01]  /*1280*/  IADD3 R2, PT, PT, -R7, RZ, RZ ;  /* 0x000000ff07027210 */ /* 0x000fe20007ffe1ff */
[----:B------:R-:W-:Y:S02]  /*1290*/  @!P1 IMAD R5, R6, R9, R7 ;  /* 0x0000000906059224 */ /* 0x000fe400078e0207 */
[----:B------:R-:W-:Y:S02]  /*12a0*/  @!P1 IMAD.MOV.U32 R7, RZ, RZ, R3 ;  /* 0x000000ffff079224 */ /* 0x000fe400078e0003 */
[----:B------:R-:W-:Y:S02]  /*12b0*/  IMAD R2, R10, R2, R21 ;  /* 0x000000020a027224 */ /* 0x000fe400078e0215 */
[----:B------:R-:W-:-:S02]  /*12c0*/  IMAD R20, R5, R4, R13 ;  /* 0x0000000405147224 */ /* 0x000fc400078e020d */
[----:B------:R-:W-:Y:S02]  /*12d0*/  IMAD R21, R7, R10, R2 ;  /* 0x0000000a07157224 */ /* 0x000fe400078e0202 */
.L_x_16:
[----:B------:R-:W1:Y:S01]  /*12e0*/  LDCU UR4, c[0x0][0xb30] ;  /* 0x00016600ff0477ac */ /* 0x000e620008000800 */
[----:B------:R-:W2:Y:S08]  /*12f0*/  S2UR UR37, SR_CgaCtaId ;  /* 0x00000000002579c3 */ /* 0x000eb00000008800 */
[----:B------:R-:W3:Y:S01]  /*1300*/  LDC R26, c[0x0][0xb24] ;  /* 0x0002c900ff1a7b82 */ /* 0x000ee20000000800 */
[----:B-1----:R-:W-:-:S09]  /*1310*/  UISETP.NE.AND UP1, UPT, UR4, 0x1, UPT ;  /* 0x000000010400788c */ /* 0x002fd2000bf25270 */
[----:B--2---:R-:W-:Y:S05]  /*1320*/  BRA.U UP1, `(.L_x_17) ;  /* 0x0000000101407547 */ /* 0x004fea000b800000 */
[----:B------:R-:W1:Y:S08]  /*1330*/  LDC.64 R4, c[0x0][0xb10] ;  /* 0x0002c400ff047b82 */ /* 0x000e700000000a00 */
[----:B------:R-:W2:Y:S08]  /*1340*/  LDC.64 R2, c[0x0][0xb18] ;  /* 0x0002c600ff027b82 */ /* 0x000eb00000000a00 */
[----:B------:R-:W4:Y:S08]  /*1350*/  LDC R6, c[0x0][0xb20] ;  /* 0x0002c800ff067b82 */ /* 0x000f300000000800 */
[----:B------:R-:W3:Y:S01]  /*1360*/  LDC R8, c[0x0][0xb0c] ;  /* 0x0002c300ff087b82 */ /* 0x000ee20000000800 */
[----:B-1----:R-:W-:-:S05]  /*1370*/  IMAD.HI.U32 R4, R21, R4, RZ ;  /* 0x0000000415047227 */ /* 0x002fca00078e00ff */
[----:B------:R-:W-:Y:S01]  /*1380*/  SHF.R.U32.HI R4, RZ, R5, R4 ;  /* 0x00000005ff047219 */ /* 0x000fe20000011604 */
[----:B--2---:R-:W-:Y:S01]  /*1390*/  IMAD.HI.U32 R3, R20, R3, RZ ;  /* 0x0000000314037227 */ /* 0x004fe200078e00ff */
[----:B------:R-:W-:-:S04]  /*13a0*/  ISETP.NE.AND P0, PT, R2, 0x1, PT ;  /* 0x000000010200780c */ /* 0x000fc80003f05270 */
[----:B----4-:R-:W-:-:S04]  /*13b0*/  SHF.R.U32.HI R3, RZ, R6, R3 ;  /* 0x00000006ff037219 */ /* 0x010fc80000011603 */
[----:B------:R-:W-:Y:S02]  /*13c0*/  SEL R3, R20, R3, !P0 ;  /* 0x0000000314037207 */ /* 0x000fe40004000000 */
[----:B---3--:R-:W-:-:S04]  /*13d0*/  ISETP.NE.AND P1, PT, R8, 0x1, PT ;  /* 0x000000010800780c */ /* 0x008fc80003f25270 */
[----:B------:R-:W-:-:S05]  /*13e0*/  SEL R4, R21, R4, !P1 ;  /* 0x0000000415047207 */ /* 0x000fca0004800000 */
[----:B------:R-:W-:Y:S02]  /*13f0*/  IMAD.IADD R5, R3, 0x1, -R4 ;  /* 0x0000000103057824 */ /* 0x000fe400078e0a04 */
[----:B------:R-:W-:Y:S02]  /*1400*/  IMAD.IADD R3, R4, 0x1, -R3 ;  /* 0x0000000104037824 */ /* 0x000fe400078e0a03 */
[----:B------:R-:W-:Y:S02]  /*1410*/  IMAD R21, R5, R8, R21 ;  /* 0x0000000805157224 */ /* 0x000fe400078e0215 */
[----:B------:R-:W-:-:S07]  /*1420*/  IMAD R20, R3, R2, R20 ;  /* 0x0000000203147224 */ /* 0x000fce00078e0214 */
.L_x_17:
[----:B------:R-:W-:Y:S01]  /*1430*/  BAR.SYNC.DEFER_BLOCKING 0x0 ;  /* 0x0000000000007b1d */ /* 0x000fe20000010000 */
[----:B------:R-:W-:Y:S01]  /*1440*/  UISETP.NE.AND UP1, UPT, UR8, 0x2, UPT ;  /* 0x000000020800788c */ /* 0x000fe2000bf25270 */
[----:B------:R-:W-:Y:S02]  /*1450*/  ISETP.NE.OR P5, PT, R0, 0x2, !P5 ;  /* 0x000000020000780c */ /* 0x000fe40006fa5670 */
[----:B------:R-:W-:-:S06]  /*1460*/  LOP3.LUT R2, R72, 0x1f, RZ, 0xc0, !PT ;  /* 0x0000001f48027812 */ /* 0x000fcc00078ec0ff */
[----:B------:R-:W-:Y:S05]  /*1470*/  BRA.U UP1, `(.L_x_18) ;  /* 0x0000001501387547 */ /* 0x000fea000b800000 */
[----:B------:R-:W1:Y:S01]  /*1480*/  LDCU UR15, c[0x0][0x38c] ;  /* 0x00007180ff0f77ac */ /* 0x000e620008000800 */
[----:B------:R-:W2:Y:S01]  /*1490*/  LDC R9, c[0x0][0x370] ;  /* 0x0000dc00ff097b82 */ /* 0x000ea20000000800 */
[----:B------:R-:W-:Y:S01]  /*14a0*/  PLOP3.LUT P1, PT, PT, PT, UP2, 0x80, 0x8 ;  /* 0x000000000008781c */ /* 0x000fe20003f2f028 */
[----:B------:R-:W-:Y:S01]  /*14b0*/  HFMA2 R12, -RZ, RZ, 0, 0 ;  /* 0x00000000ff0c7431 */ /* 0x000fe200000001ff */
[----:B------:R-:W-:Y:S01]  /*14c0*/  ISETP.EQ.OR P4, PT, R2, RZ, P5 ;  /* 0x000000ff0200720c */ /* 0x000fe20002f82670 */
[----:B------:R-:W-:Y:S01]  /*14d0*/  IMAD.MOV.U32 R15, RZ, RZ, 0x1 ;  /* 0x00000001ff0f7424 */ /* 0x000fe200078e00ff */
[----:B------:R-:W-:Y:S01]  /*14e0*/  PLOP3.LUT P1, PT, P1, PT, PT, 0x8, 0x80 ;  /* 0x000000000080781c */ /* 0x000fe20000f2e170 */
[----:B------:R-:W-:Y:S01]  /*14f0*/  IMAD.MOV.U32 R14, RZ, RZ, RZ ;  /* 0x000000ffff0e7224 */ /* 0x000fe200078e00ff */
[----:B------:R-:W-:Y:S01]  /*1500*/  MOV R8, 0x1 ;  /* 0x0000000100087802 */ /* 0x000fe20000000f00 */
[----:B------:R-:W4:Y:S01]  /*1510*/  LDC R0, c[0x0][0x374] ;  /* 0x0000dd00ff007b82 */ /* 0x000f220000000800 */
[----:B------:R-:W-:Y:S01]  /*1520*/  IMAD.MOV.U32 R10, RZ, RZ, RZ ;  /* 0x000000ffff0a7224 */ /* 0x000fe200078e00ff */
[----:B------:R-:W2:Y:S01]  /*1530*/  LDCU.64 UR24, c[0x0][0x348] ;  /* 0x00006900ff1877ac */ /* 0x000ea20008000a00 */
[----:B------:R-:W-:Y:S01]  /*1540*/  UMOV UR13, URZ ;  /* 0x000000ff000d7c82 */ /* 0x000fe20008000000 */
[----:B-1----:R-:W-:-:S04]  /*1550*/  UIADD3 UR5, UPT, UPT, UR15, 0x3f, URZ ;  /* 0x0000003f0f057890 */ /* 0x002fc8000fffe0ff */
[----:B------:R-:W-:-:S04]  /*1560*/  USHF.R.S32.HI UR4, URZ, 0x1f, UR5 ;  /* 0x0000001fff047899 */ /* 0x000fc80008011405 */
[----:B------:R-:W-:-:S04]  /*1570*/  ULEA.HI UR4, UR4, UR5, URZ, 0x6 ;  /* 0x0000000504047291 */ /* 0x000fc8000f8f30ff */
[----:B------:R-:W-:Y:S02]  /*1580*/  USHF.R.S32.HI UR22, URZ, 0x6, UR4 ;  /* 0x00000006ff167899 */ /* 0x000fe40008011404 */
[----:B------:R-:W-:Y:S02]  /*1590*/  UIADD3 UR4, UPT, UPT, UR15, -0x1, URZ ;  /* 0xffffffff0f047890 */ /* 0x000fe4000fffe0ff */
[----:B------:R-:W-:Y:S02]  /*15a0*/  UISETP.LT.U32.AND UP0, UPT, UR22, 0xa, UPT ;  /* 0x0000000a1600788c */ /* 0x000fe4000bf01070 */
[----:B------:R-:W-:Y:S02]  /*15b0*/  UISETP.GE.U32.AND UP1, UPT, UR4, -0x7f, UPT ;  /* 0xffffff810400788c */ /* 0x000fe4000bf26070 */
[----:B------:R-:W-:Y:S02]  /*15c0*/  USEL UR21, UR22, 0xa, UP0 ;  /* 0x0000000a16157887 */ /* 0x000fe40008000000 */
[----:B------:R-:W-:-:S02]  /*15d0*/  UIADD3 UR15, UPT, UPT, UR15, 0x7e, URZ ;  /* 0x0000007e0f0f7890 */ /* 0x000fc4000fffe0ff */
[----:B------:R-:W-:Y:S02]  /*15e0*/  UIADD3 UR7, UPT, UPT, UR21, -0x1, URZ ;  /* 0xffffffff15077890 */ /* 0x000fe4000fffe0ff */
[----:B------:R-:W-:-:S03]  /*15f0*/  UIADD3 UR14, UPT, UPT, UR22, -UR21, URZ ;  /* 0x80000015160e7290 */ /* 0x000fc6000fffe0ff */
[----:B------:R-:W-:-:S04]  /*1600*/  @UP1 UIADD3 UR7, UPT, UPT, UR21, URZ, URZ ;  /* 0x000000ff15071290 */ /* 0x000fc8000fffe0ff */
[----:B--2---:R-:W-:-:S12]  /*1610*/  UIADD3 UR7, UPT, UPT, UR7, 0x1, URZ ;  /* 0x0000000107077890 */ /* 0x004fd8000fffe0ff */
.L_x_36:
[----:B------:R-:W-:Y:S01]  /*1620*/  UISETP.NE.AND UP0, UPT, UR37, URZ, UPT ;  /* 0x000000ff2500728c */ /* 0x000fe2000bf05270 */
[----:B------:R-:W1:Y:S08]  /*1630*/  S2UR UR37, SR_CgaCtaId ;  /* 0x00000000002579c3 */ /* 0x000e700000008800 */
[----:B------:R-:W-:Y:S05]  /*1640*/  BRA.U UP0, `(.L_x_19) ;  /* 0x0000000100347547 */ /* 0x000fea000b800000 */
[----:B------:R-:W2:Y:S01]  /*1650*/  S2R R2, SR_CgaCtaId ;  /* 0x0000000000027919 */ /* 0x000ea20000008800 */
[----:B------:R-:W-:-:S04]  /*1660*/  MOV R3, 0x400 ;  /* 0x0000040000037802 */ /* 0x000fc80000000f00 */
[----:B--2---:R-:W-:Y:S02]  /*1670*/  LEA R3, R2, R3, 0x18 ;  /* 0x0000000302037211 */ /* 0x004fe400078ec0ff */
[----:B------:R-:W-:-:S03]  /*1680*/  SHF.L.U32 R2, R8, 0x1f, RZ ;  /* 0x0000001f08027819 */ /* 0x000fc600000006ff */
[----:B------:R-:W-:-:S04]  /*1690*/  IMAD R3, R10, 0x8, R3 ;  /* 0x000000080a037824 */ /* 0x000fc800078e0203 */
[----:B------:R-:W2:Y:S02]  /*16a0*/  SYNCS.PHASECHK.TRANS64.TRYWAIT P0, [R3+URZ+0x150], R2 ;  /* 0x00015002030075a7 */ /* 0x000ea400080011ff */
[----:B--2---:R-:W-:Y:S05]  /*16b0*/  @!P0 BRA `(.L_x_20) ;  /* 0x0000006000748947 */ /* 0x004fea0003800000 */
.L_x_129:
[----:B------:R-:W-:Y:S01]  /*16c0*/  VIADD R10, R10, 0x1 ;  /* 0x000000010a0a7836 */ /* 0x000fe20000000000 */
[----:B------:R2:W-:Y:S04]  /*16d0*/  SYNCS.ARRIVE.TRANS64.A1T0 RZ, [R3+URZ+0x140], RZ ;  /* 0x000140ff03ff79a7 */ /* 0x0005e800081000ff */
[----:B------:R-:W-:-:S04]  /*16e0*/  ISETP.NE.AND P0, PT, R10, 0x2, PT ;  /* 0x000000020a00780c */ /* 0x000fc80003f05270 */
[----:B------:R-:W-:Y:S02]  /*16f0*/  SEL R10, R10, RZ, P0 ;  /* 0x000000ff0a0a7207 */ /* 0x000fe40000000000 */
[----:B--2---:R-:W-:-:S04]  /*1700*/  SEL R3, RZ, 0x1, P0 ;  /* 0x00000001ff037807 */ /* 0x004fc80000000000 */
[----:B------:R-:W-:-:S07]  /*1710*/  LOP3.LUT R8, R8, R3, RZ, 0x3c, !PT ;  /* 0x0000000308087212 */ /* 0x000fce00078e3cff */
.L_x_19:
[----:B------:R-:W-:Y:S01]  /*1720*/  UMOV UR4, 0x400 ;  /* 0x0000040000047882 */ /* 0x000fe20000000000 */
[----:B------:R-:W-:Y:S01]  /*1730*/  SHF.L.U32 R2, R15, 0x1f, RZ ;  /* 0x0000001f0f027819 */ /* 0x000fe200000006ff */
[----:B-1----:R-:W-:Y:S01]  /*1740*/  ULEA UR4, UR37, UR4, 0x18 ;  /* 0x0000000425047291 */ /* 0x002fe2000f8ec0ff */
[----:B------:R-:W-:Y:S01]  /*1750*/  R2UR UR35, R21 ;  /* 0x00000000152372ca */ /* 0x000fe200000e0000 */
[----:B------:R-:W-:Y:S01]  /*1760*/  UISETP.GE.U32.AND UP0, UPT, UR15, 0x7f, UPT ;  /* 0x0000007f0f00788c */ /* 0x000fe2000bf06070 */
[----:B------:R-:W-:Y:S01]  /*1770*/  R2UR UR11, R20 ;  /* 0x00000000140b72ca */ /* 0x000fe200000e0000 */
[----:B------:R-:W-:Y:S01]  /*1780*/  ULEA UR5, UR13, UR4, 0x3 ;  /* 0x000000040d057291 */ /* 0x000fe2000f8e18ff */
[----:B------:R-:W-:-:S08]  /*1790*/  UMOV UR23, URZ ;  /* 0x000000ff00177c82 */ /* 0x000fd00008000000 */
[----:B------:R1:W2:Y:S01]  /*17a0*/  SYNCS.PHASECHK.TRANS64.TRYWAIT P0, [UR5+0x50], R2 ;  /* 0x00005002ff0075a7 */ /* 0x0002a20008001105 */
[----:B------:R-:W-:Y:S02]  /*17b0*/  USHF.L.U32 UR35, UR35, 0x6, URZ ;  /* 0x0000000623237899 */ /* 0x000fe400080006ff */
[----:B------:R-:W-:Y:S01]  /*17c0*/  UIMAD UR11, UR11, 0x60, URZ ;  /* 0x000000600b0b78a4 */ /* 0x000fe2000f8e02ff */
[----:B------:R-:W-:Y:S11]  /*17d0*/  BRA.U !UP0, `(.L_x_21) ;  /* 0x0000000108a87547 */ /* 0x000ff6000b800000 */
[----:B------:R-:W-:Y:S01]  /*17e0*/  UMOV UR16, URZ ;  /* 0x000000ff00107c82 */ /* 0x000fe20008000000 */
[----:B------:R-:W-:-:S05]  /*17f0*/  UMOV UR6, UR13 ;  /* 0x0000000d00067c82 */ /* 0x000fca0008000000 */
.L_x_26:
[----:B--2---:R-:W-:Y:S01]  /*1800*/  @!P5 MOV R3, 0x5000 ;  /* 0x000050000003d802 */ /* 0x004fe20000000f00 */
[----:B-1----:R-:W-:Y:S01]  /*1810*/  ULEA UR33, UR6, UR4, 0x3 ;  /* 0x0000000406217291 */ /* 0x002fe2000f8e18ff */
[----:B--2---:R-:W-:Y:S11]  /*1820*/  @P0 BRA `(.L_x_22) ;  /* 0x00000000000c0947 */ /* 0x004ff60003800000 */
[----:B------:R-:W-:Y:S04]  /*1830*/  SHF.L.U32 R5, R15, 0x1f, RZ ;  /* 0x0000001f0f057819 */ /* 0x000fe800000006ff */
[----:B------:R-:W2:Y:S02]  /*1840*/  SYNCS.PHASECHK.TRANS64.TRYWAIT P0, [UR33+0x50], R5 ;  /* 0x00005005ff0075a7 */ /* 0x000ea40008001121 */
[----:B--2---:R-:W-:Y:S05]  /*1850*/  @!P0 BRA `(.L_x_23) ;  /* 0x0000006000208947 */ /* 0x004fea0003800000 */
.L_x_22:
[----:B------:R2:W-:Y:S01]  /*1860*/  @!P5 SYNCS.ARRIVE.TRANS64 RZ, [UR33], R3 ;  /* 0x00000003ffffd9a7 */ /* 0x0005e20008000021 */
[----:B------:R-:W-:Y:S04]  /*1870*/  BSSY.RECONVERGENT B0, `(.L_x_24) ;  /* 0x0000003000007945 */ /* 0x000fe80003800200 */
[----:B------:R-:W-:Y:S05]  /*1880*/  @P4 BRA `(.L_x_25) ;  /* 0x0000000000044947 */ /* 0x000fea0003800000 */
[----:B------:R-:W-:Y:S05]  /*1890*/  BPT.TRAP 0x1 ;  /* 0x000000040000795c */ /* 0x000fea0000300000 */
.L_x_25:
[----:B------:R-:W-:Y:S05]  /*18a0*/  BSYNC.RECONVERGENT B0 ;  /* 0x0000000000007941 */ /* 0x000fea0003800200 */
.L_x_24:
[----:B------:R-:W-:Y:S02]  /*18b0*/  UIADD3 UR13, UPT, UPT, UR6, 0x1, URZ ;  /* 0x00000001060d7890 */ /* 0x000fe4000fffe0ff */
[----:B------:R-:W-:Y:S02]  /*18c0*/  UIADD3 UR18, UP1, UPT, UR24, 0x80, URZ ;  /* 0x0000008018127890 */ /* 0x000fe4000ff3e0ff */
[----:B------:R-:W-:Y:S02]  /*18d0*/  UISETP.NE.AND UP0, UPT, UR13, 0xa, UPT ;  /* 0x0000000a0d00788c */ /* 0x000fe4000bf05270 */
[----:B------:R-:W-:Y:S02]  /*18e0*/  ULEA UR32, UR6, UR4, 0xd ;  /* 0x0000000406207291 */ /* 0x000fe4000f8e68ff */
[----:B------:R-:W-:Y:S02]  /*18f0*/  USEL UR9, URZ, 0x1, UP0 ;  /* 0x00000001ff097887 */ /* 0x000fe40008000000 */
[----:B------:R-:W-:Y:S02]  /*1900*/  USEL UR13, UR13, URZ, UP0 ;  /* 0x000000ff0d0d7287 */ /* 0x000fe40008000000 */
[----:B------:R-:W-:Y:S02]  /*1910*/  USHF.L.U32 UR34, UR16, 0x6, URZ ;  /* 0x0000000610227899 */ /* 0x000fe400080006ff */
[----:B------:R-:W-:Y:S01]  /*1920*/  ULEA UR8, UR13, UR4, 0x3 ;  /* 0x000000040d087291 */ /* 0x000fe2000f8e18ff */
[----:B------:R-:W-:Y:S01]  /*1930*/  LOP3.LUT R15, R15, UR9, RZ, 0x3c, !PT ;  /* 0x000000090f0f7c12 */ /* 0x000fe2000f8e3cff */
[----:B------:R-:W-:Y:S02]  /*1940*/  UIADD3.X UR19, UPT, UPT, URZ, UR25, URZ, UP1, !UPT ;  /* 0x00000019ff137290 */ /* 0x000fe40008ffe4ff */
[----:B------:R-:W-:Y:S01]  /*1950*/  UIADD3 UR32, UPT, UPT, UR32, 0x3400, URZ ;  /* 0x0000340020207890 */ /* 0x000fe2000fffe0ff */
[----:B-1----:R-:W-:Y:S01]  /*1960*/  SHF.L.U32 R2, R15, 0x1f, RZ ;  /* 0x0000001f0f027819 */ /* 0x002fe200000006ff */
[----:B------:R-:W-:Y:S02]  /*1970*/  UIMAD UR5, UR6, 0x3000, UR4 ;  /* 0x00003000060578a4 */ /* 0x000fe4000f8e0204 */
[----:B------:R-:W-:Y:S01]  /*1980*/  UIADD3 UR26, UP0, UPT, UR24, 0x180, URZ ;  /* 0x00000180181a7890 */ /* 0x000fe2000ff1e0ff */
[----:B------:R1:W1:Y:S01]  /*1990*/  SYNCS.PHASECHK.TRANS64.TRYWAIT P0, [UR8+0x50], R2 ;  /* 0x00005002ff0075a7 */ /* 0x0002620008001108 */
[----:B------:R-:W-:Y:S01]  /*19a0*/  UMOV UR28, 0x0 ;  /* 0x00000000001c7882 */ /* 0x000fe20000000000 */
[----:B------:R-:W-:Y:S01]  /*19b0*/  UMOV UR29, 0x10000000 ;  /* 0x10000000001d7882 */ /* 0x000fe20000000000 */
[----:B------:R-:W-:Y:S01]  /*19c0*/  UIADD3 UR8, UPT, UPT, UR5, 0x17400, URZ ;  /* 0x0001740005087890 */ /* 0x000fe2000fffe0ff */
[----:B------:R1:W-:Y:S01]  /*19d0*/  UTMALDG.3D [UR32], [UR18], desc[UR28] ;  /* 0x00001c20120075b4 */ /* 0x0003e20008011000 */
[----:B------:R-:W-:Y:S02]  /*19e0*/  UIADD3.X UR27, UPT, UPT, URZ, UR25, URZ, UP0, !UPT ;  /* 0x00000019ff1b7290 */ /* 0x000fe400087fe4ff */
[----:B------:R-:W-:Y:S01]  /*19f0*/  UIADD3 UR16, UPT, UPT, UR16, 0x1, URZ ;  /* 0x0000000110107890 */ /* 0x000fe2000fffe0ff */
[----:B------:R-:W-:Y:S01]  /*1a00*/  UMOV UR12, UR36 ;  /* 0x00000024000c7c82 */ /* 0x000fe20008000000 */
[----:B------:R-:W-:Y:S01]  /*1a10*/  UMOV UR9, UR33 ;  /* 0x0000002100097c82 */ /* 0x000fe20008000000 */
[----:B------:R-:W-:Y:S01]  /*1a20*/  UMOV UR10, UR34 ;  /* 0x00000022000a7c82 */ /* 0x000fe20008000000 */
[----:B------:R-:W-:Y:S03]  /*1a30*/  UISETP.NE.AND UP0, UPT, UR16, UR7, UPT ;  /* 0x000000071000728c */ /* 0x000fe6000bf05270 */
[----:B------:R1:W-:Y:S01]  /*1a40*/  UTMALDG.3D [UR8], [UR26], desc[UR28] ;  /* 0x00001c081a0075b4 */ /* 0x0003e20008011000 */
[----:B------:R-:W-:Y:S01]  /*1a50*/  UMOV UR23, UR7 ;  /* 0x0000000700177c82 */ /* 0x000fe20008000000 */
[----:B------:R-:W-:Y:S04]  /*1a60*/  UMOV UR6, UR13 ;  /* 0x0000000d00067c82 */ /* 0x000fe80008000000 */
[----:B------:R-:W-:Y:S05]  /*1a70*/  BRA.U UP0, `(.L_x_26) ;  /* 0xfffffffd00607547 */ /* 0x000fea000b83ffff */
.L_x_21:
[----:B------:R-:W-:Y:S01]  /*1a80*/  ULEA UR5, UR13, UR4, 0x3 ;  /* 0x000000040d057291 */ /* 0x000fe2000f8e18ff */
[----:B-1----:R-:W-:Y:S01]  /*1a90*/  SHF.L.U32 R2, R15, 0x1f, RZ ;  /* 0x0000001f0f027819 */ /* 0x002fe200000006ff */
[----:B------:R-:W-:Y:S01]  /*1aa0*/  @!P1 SYNCS.ARRIVE.TRANS64.A1T0 RZ, [UR4+0xd8], RZ ;  /* 0x0000d8ffffff99a7 */ /* 0x000fe20008100004 */
[----:B------:R-:W-:-:S06]  /*1ab0*/  UISETP.GT.AND UP0, UPT, UR22, UR21, UPT ;  /* 0x000000151600728c */ /* 0x000fcc000bf04270 */
[----:B--2---:R1:W2:Y:S03]  /*1ac0*/  SYNCS.PHASECHK.TRANS64.TRYWAIT P0, [UR5+0x50], R2 ;  /* 0x00005002ff0075a7 */ /* 0x0042a60008001105 */
[----:B------:R-:W-:Y:S05]  /*1ad0*/  BRA.U !UP0, `(.L_x_27) ;  /* 0x0000000108ac7547 */ /* 0x000fea000b800000 */
[----:B------:R-:W-:Y:S01]  /*1ae0*/  UIADD3 UR26, UPT, UPT, UR14, UR23, URZ ;  /* 0x000000170e1a7290 */ /* 0x000fe2000fffe0ff */
[----:B------:R-:W-:-:S11]  /*1af0*/  UMOV UR6, UR13 ;  /* 0x0000000d00067c82 */ /* 0x000fd60008000000 */
.L_x_32:
[----:B--2---:R-:W-:Y:S01]  /*1b00*/  @!P5 MOV R3, 0x5000 ;  /* 0x000050000003d802 */ /* 0x004fe20000000f00 */
[----:B-1----:R-:W-:Y:S01]  /*1b10*/  ULEA UR17, UR6, UR4, 0x3 ;  /* 0x0000000406117291 */ /* 0x002fe2000f8e18ff */
[----:B--2---:R-:W-:Y:S11]  /*1b20*/  @P0 BRA `(.L_x_28) ;  /* 0x00000000000c0947 */ /* 0x004ff60003800000 */
[----:B------:R-:W-:Y:S04]  /*1b30*/  SHF.L.U32 R5, R15, 0x1f, RZ ;  /* 0x0000001f0f057819 */ /* 0x000fe800000006ff */
[----:B------:R-:W2:Y:S02]  /*1b40*/  SYNCS.PHASECHK.TRANS64.TRYWAIT P0, [UR17+0x50], R5 ;  /* 0x00005005ff0075a7 */ /* 0x000ea40008001111 */
[----:B--2---:R-:W-:Y:S05]  /*1b50*/  @!P0 BRA `(.L_x_29) ;  /* 0x0000005c00788947 */ /* 0x004fea0003800000 */
.L_x_28:
[----:B------:R2:W-:Y:S01]  /*1b60*/  @!P5 SYNCS.ARRIVE.TRANS64 RZ, [UR17], R3 ;  /* 0x00000003ffffd9a7 */ /* 0x0005e20008000011 */
[----:B------:R-:W-:Y:S04]  /*1b70*/  BSSY.RECONVERGENT B0, `(.L_x_30) ;  /* 0x0000003000007945 */ /* 0x000fe80003800200 */
[----:B------:R-:W-:Y:S05]  /*1b80*/  @P4 BRA `(.L_x_31) ;  /* 0x0000000000044947 */ /* 0x000fea0003800000 */
[----:B------:R-:W-:Y:S05]  /*1b90*/  BPT.TRAP 0x1 ;  /* 0x000000040000795c */ /* 0x000fea0000300000 */
.L_x_31:
[----:B------:R-:W-:Y:S05]  /*1ba0*/  BSYNC.RECONVERGENT B0 ;  /* 0x0000000000007941 */ /* 0x000fea0003800200 */
.L_x_30:
[----:B------:R-:W-:Y:S02]  /*1bb0*/  UIADD3 UR13, UPT, UPT, UR6, 0x1, URZ ;  /* 0x00000001060d7890 */ /* 0x000fe4000fffe0ff */
[----:B------:R-:W-:Y:S02]  /*1bc0*/  ULEA UR16, UR6, UR4, 0xd ;  /* 0x0000000406107291 */ /* 0x000fe4000f8e68ff */
[----:B------:R-:W-:Y:S02]  /*1bd0*/  UISETP.NE.AND UP0, UPT, UR13, 0xa, UPT ;  /* 0x0000000a0d00788c */ /* 0x000fe4000bf05270 */
[----:B------:R-:W-:Y:S02]  /*1be0*/  UIADD3 UR32, UP1, UPT, UR24, 0x80, URZ ;  /* 0x0000008018207890 */ /* 0x000fe4000ff3e0ff */
[----:B------:R-:W-:Y:S02]  /*1bf0*/  USEL UR9, URZ, 0x1, UP0 ;  /* 0x00000001ff097887 */ /* 0x000fe40008000000 */
[----:B------:R-:W-:Y:S02]  /*1c00*/  USEL UR13, UR13, URZ, UP0 ;  /* 0x000000ff0d0d7287 */ /* 0x000fe40008000000 */
[----:B------:R-:W-:Y:S02]  /*1c10*/  USHF.L.U32 UR18, UR23, 0x6, URZ ;  /* 0x0000000617127899 */ /* 0x000fe400080006ff */
[----:B------:R-:W-:Y:S01]  /*1c20*/  ULEA UR8, UR13, UR4, 0x3 ;  /* 0x000000040d087291 */ /* 0x000fe2000f8e18ff */
[----:B------:R-:W-:Y:S01]  /*1c30*/  LOP3.LUT R15, R15, UR9, RZ, 0x3c, !PT ;  /* 0x000000090f0f7c12 */ /* 0x000fe2000f8e3cff */
[----:B------:R-:W-:Y:S02]  /*1c40*/  UIADD3 UR16, UPT, UPT, UR16, 0x3400, URZ ;  /* 0x0000340010107890 */ /* 0x000fe4000fffe0ff */
[----:B------:R-:W-:Y:S01]  /*1c50*/  UIADD3.X UR33, UPT, UPT, URZ, UR25, URZ, UP1, !UPT ;  /* 0x00000019ff217290 */ /* 0x000fe20008ffe4ff */
[----:B-1----:R-:W-:Y:S01]  /*1c60*/  SHF.L.U32 R2, R15, 0x1f, RZ ;  /* 0x0000001f0f027819 */ /* 0x002fe200000006ff */
[----:B------:R-:W-:Y:S02]  /*1c70*/  UIMAD UR5, UR6, 0x3000, UR4 ;  /* 0x00003000060578a4 */ /* 0x000fe4000f8e0204 */
[----:B------:R-:W-:Y:S01]  /*1c80*/  UIADD3 UR30, UP0, UPT, UR24, 0x180, URZ ;  /* 0x00000180181e7890 */ /* 0x000fe2000ff1e0ff */
[----:B------:R1:W1:Y:S01]  /*1c90*/  SYNCS.PHASECHK.TRANS64.TRYWAIT P0, [UR8+0x50], R2 ;  /* 0x00005002ff0075a7 */ /* 0x0002620008001108 */
[----:B------:R-:W-:Y:S01]  /*1ca0*/  UIADD3 UR8, UPT, UPT, UR5, 0x17400, URZ ;  /* 0x0001740005087890 */ /* 0x000fe2000fffe0ff */
[----:B------:R-:W-:Y:S01]  /*1cb0*/  UMOV UR28, 0x0 ;  /* 0x00000000001c7882 */ /* 0x000fe20000000000 */
[----:B------:R-:W-:Y:S01]  /*1cc0*/  UMOV UR29, 0x10000000 ;  /* 0x10000000001d7882 */ /* 0x000fe20000000000 */
[----:B------:R-:W-:Y:S01]  /*1cd0*/  UMOV UR19, UR35 ;  /* 0x0000002300137c82 */ /* 0x000fe20008000000 */
[----:B------:R-:W-:Y:S01]  /*1ce0*/  UMOV UR20, UR36 ;  /* 0x0000002400147c82 */ /* 0x000fe20008000000 */
[----:B------:R-:W-:Y:S01]  /*1cf0*/  UIADD3.X UR31, UPT, UPT, URZ, UR25, URZ, UP0, !UPT ;  /* 0x00000019ff1f7290 */ /* 0x000fe200087fe4ff */
[----:B------:R1:W-:Y:S01]  /*1d00*/  UTMALDG.3D [UR16], [UR32], desc[UR28] ;  /* 0x00001c10200075b4 */ /* 0x0003e20008011000 */
[----:B------:R-:W-:Y:S01]  /*1d10*/  UIADD3 UR23, UPT, UPT, UR23, 0x1, URZ ;  /* 0x0000000117177890 */ /* 0x000fe2000fffe0ff */
[----:B------:R-:W-:Y:S01]  /*1d20*/  UMOV UR12, UR36 ;  /* 0x00000024000c7c82 */ /* 0x000fe20008000000 */
[----:B------:R-:W-:Y:S01]  /*1d30*/  UMOV UR9, UR17 ;  /* 0x0000001100097c82 */ /* 0x000fe20008000000 */
[----:B------:R-:W-:Y:S01]  /*1d40*/  UMOV UR10, UR18 ;  /* 0x00000012000a7c82 */ /* 0x000fe20008000000 */
[----:B------:R-:W-:Y:S03]  /*1d50*/  UISETP.NE.AND UP0, UPT, UR23, UR26, UPT ;  /* 0x0000001a1700728c */ /* 0x000fe6000bf05270 */
[----:B------:R1:W-:Y:S01]  /*1d60*/  UTMALDG.3D [UR8], [UR30], desc[UR28] ;  /* 0x00001c081e0075b4 */ /* 0x0003e20008011000 */
[----:B------:R-:W-:Y:S05]  /*1d70*/  UMOV UR6, UR13 ;  /* 0x0000000d00067c82 */ /* 0x000fea0008000000 */
[----:B------:R-:W-:Y:S05]  /*1d80*/  BRA.U UP0, `(.L_x_32) ;  /* 0xfffffffd005c7547 */ /* 0x000fea000b83ffff */
.L_x_27:
[----:B-1----:R-:W-:Y:S01]  /*1d90*/  LEA R2, R14, UR4, 0x3 ;  /* 0x000000040e027c11 */ /* 0x002fe2000f8e18ff */
[----:B------:R-:W-:Y:S01]  /*1da0*/  NOP ;  /* 0x0000000000007918 */ /* 0x000fe20000000000 */
[----:B--2---:R-:W-:Y:S02]  /*1db0*/  SHF.L.U32 R3, R12, 0x1f, RZ ;  /* 0x0000001f0c037819 */ /* 0x004fe400000006ff */
[----:B------:R-:W-:Y:S02]  /*1dc0*/  LEA R4, R14, UR4, 0x4 ;  /* 0x000000040e047c11 */ /* 0x000fe4000f8e20ff */
[----:B------:R-:W1:Y:S02]  /*1dd0*/  SYNCS.PHASECHK.TRANS64.TRYWAIT P0, [R2+URZ+0xe0], R3 ;  /* 0x0000e003020075a7 */ /* 0x000e6400080011ff */
[----:B-1----:R-:W-:Y:S05]  /*1de0*/  @!P0 BRA `(.L_x_33) ;  /* 0x0000005800ec8947 */ /* 0x002fea0003800000 */
.L_x_132:
[----:B------:R-:W2:Y:S01]  /*1df0*/  LDS.128 R4, [R4+0x170] ;  /* 0x0001700004047984 */ /* 0x000ea20000000c00 */
[----:B---3--:R-:W-:Y:S01]  /*1e00*/  ISETP.GE.AND P0, PT, R26, 0x1, PT ;  /* 0x000000011a00780c */ /* 0x008fe20003f06270 */
[----:B-1----:R-:W-:Y:S01]  /*1e10*/  VIADD R2, R2, 0xf0 ;  /* 0x000000f002027836 */ /* 0x002fe20000000000 */
[----:B------:R-:W-:Y:S01]  /*1e20*/  @!PT LDS RZ, [RZ] ;  /* 0x00000000fffff984 */ /* 0x000fe20000000800 */
[----:B------:R-:W-:Y:S01]  /*1e30*/  @!PT LDS RZ, [RZ] ;  /* 0x00000000fffff984 */ /* 0x000fe20000000800 */
[----:B------:R-:W-:Y:S01]  /*1e40*/  @!PT LDS RZ, [RZ] ;  /* 0x00000000fffff984 */ /* 0x000fe20000000800 */
[----:B------:R-:W-:Y:S01]  /*1e50*/  @!PT LDS RZ, [RZ] ;  /* 0x00000000fffff984 */ /* 0x000fe20000000800 */
[----:B------:R1:W-:Y:S06]  /*1e60*/  MEMBAR.ALL.CTA ;  /* 0x0000000000007992 */ /* 0x0003ec0000008000 */
[----:B-1----:R-:W1:Y:S01]  /*1e70*/  FENCE.VIEW.ASYNC.S ;  /* 0x00000000000073c6 */ /* 0x002e620000000000 */
[----:B------:R-:W-:-:S04]  /*1e80*/  PRMT R2, RZ, 0x654, R2 ;  /* 0x00000654ff027816 */ /* 0x000fc80000000002 */
[----:B-1----:R1:W-:Y:S01]  /*1e90*/  SYNCS.ARRIVE.TRANS64.RED.A1T0 RZ, [R2+URZ], RZ ;  /* 0x000000ff02ff79a7 */ /* 0x0023e200081004ff */
[----:B--2---:R-:W-:-:S13]  /*1ea0*/  LOP3.LUT P2, RZ, R6, 0x1, RZ, 0xc0, !PT ;  /* 0x0000000106ff7812 */ /* 0x004fda000784c0ff */
[----:B------:R-:W-:Y:S01]  /*1eb0*/  @P2 SHF.R.U32.HI R3, RZ, 0x10, R5 ;  /* 0x00000010ff032819 */ /* 0x000fe20000011605 */
[----:B------:R-:W-:Y:S01]  /*1ec0*/  VOTEU.ANY UP0, P2 ;  /* 0x0000000000ff7886 */ /* 0x000fe20001000100 */
[----:B------:R-:W-:Y:S02]  /*1ed0*/  @P2 MOV R13, R4 ;  /* 0x00000004000d2202 */ /* 0x000fe40000000f00 */
[----:B------:R-:W-:Y:S02]  /*1ee0*/  @P2 R2UR.BROADCAST UR5, R3 ;  /* 0x00000000030522ca */ /* 0x000fe400008e0000 */
[----:B------:R-:W-:-:S11]  /*1ef0*/  @P2 LOP3.LUT R11, R5, 0xffff, RZ, 0xc0, !PT ;  /* 0x0000ffff050b2812 */ /* 0x000fd600078ec0ff */
[----:B------:R-:W-:Y:S01]  /*1f00*/  @UP0 UMOV UR36, UR5 ;  /* 0x0000000500240c82 */ /* 0x000fe20008000000 */
[----:B-1----:R-:W-:Y:S05]  /*1f10*/  @!P0 BRA `(.L_x_34) ;  /* 0x0000000000b88947 */ /* 0x002fea0003800000 */
[----:B------:R-:W4:Y:S01]  /*1f20*/  LDC.64 R4, c[0x0][0xb18] ;  /* 0x0002c600ff047b82 */ /* 0x000f220000000a00 */
[----:B------:R-:W-:-:S07]  /*1f30*/  ISETP.NE.AND P3, PT, R26, 0x1, PT ;  /* 0x000000011a00780c */ /* 0x000fce0003f65270 */
[----:B------:R-:W1:Y:S08]  /*1f40*/  LDC.64 R6, c[0x0][0xb10] ;  /* 0x0002c400ff067b82 */ /* 0x000e700000000a00 */
[----:B------:R-:W2:Y:S08]  /*1f50*/  LDC R16, c[0x0][0xb20] ;  /* 0x0002c800ff107b82 */ /* 0x000eb00000000800 */
[----:B------:R-:W3:Y:S01]  /*1f60*/  LDC R18, c[0x0][0xb0c] ;  /* 0x0002c300ff127b82 */ /* 0x000ee20000000800 */
[----:B----4-:R-:W-:Y:S01]  /*1f70*/  IMAD.HI.U32 R17, R0, R5, RZ ;  /* 0x0000000500117227 */ /* 0x010fe200078e00ff */
[----:B------:R-:W-:-:S03]  /*1f80*/  ISETP.NE.AND P0, PT, R4, 0x1, PT ;  /* 0x000000010400780c */ /* 0x000fc60003f05270 */
[----:B------:R-:W-:-:S03]  /*1f90*/  IMAD.HI.U32 R5, R11, R5, RZ ;  /* 0x000000050b057227 */ /* 0x000fc600078e00ff */
[----:B------:R-:W4:Y:S01]  /*1fa0*/  LDC.64 R2, c[0x0][0xb28] ;  /* 0x0002ca00ff027b82 */ /* 0x000f220000000a00 */
[----:B-1----:R-:W-:-:S04]  /*1fb0*/  IMAD.HI.U32 R20, R9, R6, RZ ;  /* 0x0000000609147227 */ /* 0x002fc800078e00ff */
[----:B------:R-:W-:Y:S01]  /*1fc0*/  IMAD.HI.U32 R22, R13, R6, RZ ;  /* 0x000000060d167227 */ /* 0x000fe200078e00ff */
[----:B------:R-:W-:Y:S02]  /*1fd0*/  SHF.R.U32.HI R20, RZ, R7, R20 ;  /* 0x00000007ff147219 */ /* 0x000fe40000011614 */
[-C--:B--2---:R-:W-:Y:S02]  /*1fe0*/  SHF.R.U32.HI R17, RZ, R16.reuse, R17 ;  /* 0x00000010ff117219 */ /* 0x084fe40000011611 */
[----:B------:R-:W-:Y:S02]  /*1ff0*/  SHF.R.U32.HI R16, RZ, R16, R5 ;  /* 0x00000010ff107219 */ /* 0x000fe40000011605 */
[----:B------:R-:W-:Y:S02]  /*2000*/  SEL R17, R0, R17, !P0 ;  /* 0x0000001100117207 */ /* 0x000fe40004000000 */
[----:B------:R-:W-:Y:S02]  /*2010*/  SHF.R.U32.HI R22, RZ, R7, R22 ;  /* 0x00000007ff167219 */ /* 0x000fe40000011616 */
[----:B---3--:R-:W-:-:S02]  /*2020*/  ISETP.NE.AND P1, PT, R18, 0x1, PT ;  /* 0x000000011200780c */ /* 0x008fc40003f25270 */
[----:B------:R-:W-:Y:S02]  /*2030*/  SEL R5, R11, R16, !P0 ;  /* 0x000000100b057207 */ /* 0x000fe40004000000 */
[----:B------:R-:W-:Y:S02]  /*2040*/  SEL R19, R9, R20, !P1 ;  /* 0x0000001409137207 */ /* 0x000fe40004800000 */
[----:B------:R-:W-:Y:S01]  /*2050*/  SEL R7, R13, R22, !P1 ;  /* 0x000000160d077207 */ /* 0x000fe20004800000 */
[----:B----4-:R-:W-:-:S04]  /*2060*/  IMAD.HI.U32 R20, R17, R2, RZ ;  /* 0x0000000211147227 */ /* 0x010fc800078e00ff */
[----:B------:R-:W-:Y:S01]  /*2070*/  IMAD.HI.U32 R6, R19, R2, RZ ;  /* 0x0000000213067227 */ /* 0x000fe200078e00ff */
[----:B------:R-:W-:-:S04]  /*2080*/  @P3 SHF.R.U32.HI R17, RZ, R3, R20 ;  /* 0x00000003ff113219 */ /* 0x000fc80000011614 */
        /* <DEDUP_REMOVED lines=8> */
[----:B------:R-:W-:-:S04]  /*2110*/  @!P0 IMAD.HI.U32 R16, R7, R2, RZ ;  /* 0x0000000207108227 */ /* 0x000fc800078e00ff */
[----:B------:R-:W-:Y:S01]  /*2120*/  IMAD.MOV R2, RZ, RZ, -R6 ;  /* 0x000000ffff027224 */ /* 0x000fe200078e0a06 */
[----:B------:R-:W-:-:S03]  /*2130*/  @!P0 SHF.R.U32.HI R16, RZ, R3, R16 ;  /* 0x00000003ff108219 */ /* 0x000fc60000011610 */
[----:B------:R-:W-:Y:S01]  /*2140*/  IMAD R2, R26, R2, R5 ;  /* 0x000000021a027224 */ /* 0x000fe200078e0205 */
[----:B------:R-:W-:Y:S02]  /*2150*/  @!P0 SEL R3, R7, R16, !P3 ;  /* 0x0000001007038207 */ /* 0x000fe40005800000 */
[----:B------:R-:W-:-:S03]  /*2160*/  IADD3 R16, PT, PT, -R5, RZ, RZ ;  /* 0x000000ff05107210 */ /* 0x000fc60007ffe1ff */
[--C-:B------:R-:W-:Y:S02]  /*2170*/  @!P0 IMAD.IADD R6, R6, 0x1, -R3.reuse ;  /* 0x0000000106068824 */ /* 0x100fe400078e0a03 */
[----:B------:R-:W-:Y:S01]  /*2180*/  @!P0 IMAD R3, R2, R19, R3 ;  /* 0x0000001302038224 */ /* 0x000fe200078e0203 */
[----:B------:R-:W-:Y:S01]  /*2190*/  IADD3 R2, PT, PT, -R7, RZ, RZ ;  /* 0x000000ff07027210 */ /* 0x000fe20007ffe1ff */
[----:B------:R-:W-:Y:S02]  /*21a0*/  @!P0 IMAD R5, R26, R6, R7 ;  /* 0x000000061a058224 */ /* 0x000fe400078e0207 */
[----:B------:R-:W-:Y:S02]  /*21b0*/  IMAD R11, R4, R16, R11 ;  /* 0x00000010040b7224 */ /* 0x000fe400078e020b */
[----:B------:R-:W-:Y:S02]  /*21c0*/  @!P0 IMAD.MOV.U32 R7, RZ, RZ, R3 ;  /* 0x000000ffff078224 */ /* 0x000fe400078e0003 */
[----:B------:R-:W-:-:S02]  /*21d0*/  IMAD R2, R18, R2, R13 ;  /* 0x0000000212027224 */ /* 0x000fc400078e020d */
[----:B------:R-:W-:Y:S02]  /*21e0*/  IMAD R11, R5, R4, R11 ;  /* 0x00000004050b7224 */ /* 0x000fe400078e020b */
[----:B------:R-:W-:Y:S02]  /*21f0*/  IMAD R13, R7, R18, R2 ;  /* 0x00000012070d7224 */ /* 0x000fe400078e0202 */
.L_x_34:
[----:B------:R-:W1:Y:S02]  /*2200*/  LDCU UR5, c[0x0][0xb30] ;  /* 0x00016600ff0577ac */ /* 0x000e640008000800 */
[----:B-1----:R-:W-:-:S09]  /*2210*/  UISETP.NE.AND UP0, UPT, UR5, 0x1, UPT ;  /* 0x000000010500788c */ /* 0x002fd2000bf05270 */
[----:B------:R-:W-:Y:S05]  /*2220*/  BRA.U UP0, `(.L_x_35) ;  /* 0x0000000100407547 */ /* 0x000fea000b800000 */
[----:B------:R-:W1:Y:S08]  /*2230*/  LDC.64 R4, c[0x0][0xb10] ;  /* 0x0002c400ff047b82 */ /* 0x000e700000000a00 */
[----:B------:R-:W2:Y:S08]  /*2240*/  LDC.64 R2, c[0x0][0xb18] ;  /* 0x0002c600ff027b82 */ /* 0x000eb00000000a00 */
[----:B------:R-:W3:Y:S08]  /*2250*/  LDC R6, c[0x0][0xb20] ;  /* 0x0002c800ff067b82 */ /* 0x000ef00000000800 */
[----:B------:R-:W4:Y:S01]  /*2260*/  LDC R16, c[0x0][0xb0c] ;  /* 0x0002c300ff107b82 */ /* 0x000f220000000800 */
[----:B-1----:R-:W-:-:S05]  /*2270*/  IMAD.HI.U32 R4, R13, R4, RZ ;  /* 0x000000040d047227 */ /* 0x002fca00078e00ff */
[----:B------:R-:W-:Y:S01]  /*2280*/  SHF.R.U32.HI R4, RZ, R5, R4 ;  /* 0x00000005ff047219 */ /* 0x000fe20000011604 */
[----:B--2---:R-:W-:Y:S01]  /*2290*/  IMAD.HI.U32 R3, R11, R3, RZ ;  /* 0x000000030b037227 */ /* 0x004fe200078e00ff */
[----:B------:R-:W-:-:S04]  /*22a0*/  ISETP.NE.AND P0, PT, R2, 0x1, PT ;  /* 0x000000010200780c */ /* 0x000fc80003f05270 */
[----:B---3--:R-:W-:-:S04]  /*22b0*/  SHF.R.U32.HI R6, RZ, R6, R3 ;  /* 0x00000006ff067219 */ /* 0x008fc80000011603 */
[----:B------:R-:W-:Y:S02]  /*22c0*/  SEL R3, R11, R6, !P0 ;  /* 0x000000060b037207 */ /* 0x000fe40004000000 */
[----:B----4-:R-:W-:-:S04]  /*22d0*/  ISETP.NE.AND P1, PT, R16, 0x1, PT ;  /* 0x000000011000780c */ /* 0x010fc80003f25270 */
[----:B------:R-:W-:-:S05]  /*22e0*/  SEL R4, R13, R4, !P1 ;  /* 0x000000040d047207 */ /* 0x000fca0004800000 */
[----:B------:R-:W-:Y:S02]  /*22f0*/  IMAD.IADD R5, R3, 0x1, -R4 ;  /* 0x0000000103057824 */ /* 0x000fe400078e0a04 */
[----:B------:R-:W-:Y:S02]  /*2300*/  IMAD.IADD R3, R4, 0x1, -R3 ;  /* 0x0000000104037824 */ /* 0x000fe400078e0a03 */
[----:B------:R-:W-:Y:S02]  /*2310*/  IMAD R13, R5, R16, R13 ;  /* 0x00000010050d7224 */ /* 0x000fe400078e020d */
[----:B------:R-:W-:-:S07]  /*2320*/  IMAD R11, R3, R2, R11 ;  /* 0x00000002030b7224 */ /* 0x000fce00078e020b */
.L_x_35:
[----:B------:R-:W-:Y:S01]  /*2330*/  VIADD R14, R14, 0x1 ;  /* 0x000000010e0e7836 */ /* 0x000fe20000000000 */
[----:B------:R-:W-:Y:S01]  /*2340*/  PLOP3.LUT P1, PT, PT, PT, PT, 0x80, 0x8 ;  /* 0x000000000008781c */ /* 0x000fe20003f2f070 */
[----:B------:R-:W-:Y:S02]  /*2350*/  IMAD.IADD R21, R13, 0x1, R60 ;  /* 0x000000010d157824 */ /* 0x000fe400078e023c */
[----:B------:R-:W-:Y:S01]  /*2360*/  IMAD.IADD R20, R11, 0x1, R58 ;  /* 0x000000010b147824 */ /* 0x000fe200078e023a */
[----:B------:R-:W-:-:S04]  /*2370*/  ISETP.NE.AND P0, PT, R14, 0x2, PT ;  /* 0x000000020e00780c */ /* 0x000fc80003f05270 */
[----:B------:R-:W-:Y:S02]  /*2380*/  SEL R3, RZ, 0x1, P0 ;  /* 0x00000001ff037807 */ /* 0x000fe40000000000 */
[----:B------:R-:W-:Y:S02]  /*2390*/  SEL R14, R14, RZ, P0 ;  /* 0x000000ff0e0e7207 */ /* 0x000fe40000000000 */
[----:B------:R-:W-:Y:S01]  /*23a0*/  LOP3.LUT R12, R12, R3, RZ, 0x3c, !PT ;  /* 0x000000030c0c7212 */ /* 0x000fe200078e3cff */
[----:B------:R-:W-:Y:S06]  /*23b0*/  @P2 BRA `(.L_x_36) ;  /* 0xfffffff000982947 */ /* 0x000fec000383ffff */
[----:B------:R-:W-:Y:S01]  /*23c0*/  UIADD3 UR4, UPT, UPT, UR4, 0x50, URZ ;  /* 0x0000005004047890 */ /* 0x000fe2000fffe0ff */
[----:B------:R-:W-:-:S03]  /*23d0*/  SHF.L.U32 R3, R15, 0x1f, RZ ;  /* 0x0000001f0f037819 */ /* 0x000fc600000006ff */
[----:B------:R-:W-:-:S09]  /*23e0*/  ULEA UR5, UR13, UR4, 0x3 ;  /* 0x000000040d057291 */ /* 0x000fd2000f8e18ff */
[----:B------:R-:W1:Y:S02]  /*23f0*/  SYNCS.PHASECHK.TRANS64.TRYWAIT P0, [UR5], R3 ;  /* 0x00000003ff0075a7 */ /* 0x000e640008001105 */
[----:B-1----:R-:W-:Y:S05]  /*2400*/  @!P0 BRA `(.L_x_37) ;  /* 0x0000005400788947 */ /* 0x002fea0003800000 */
.L_x_134:
[----:B------:R-:W-:-:S04]  /*2410*/  UIADD3 UR6, UPT, UPT, UR13, 0x1, URZ ;  /* 0x000000010d067890 */ /* 0x000fc8000fffe0ff */
[----:B------:R-:W-:-:S04]  /*2420*/  UISETP.NE.AND UP0, UPT, UR6, 0xa, UPT ;  /* 0x0000000a0600788c */ /* 0x000fc8000bf05270 */
[----:B------:R-:W-:Y:S02]  /*2430*/  USEL UR7, URZ, 0x1, UP0 ;  /* 0x00000001ff077887 */ /* 0x000fe40008000000 */
[----:B------:R-:W-:-:S04]  /*2440*/  USEL UR6, UR6, URZ, UP0 ;  /* 0x000000ff06067287 */ /* 0x000fc80008000000 */
[----:B------:R-:W-:Y:S01]  /*2450*/  ULEA UR5, UR6, UR4, 0x3 ;  /* 0x0000000406057291 */ /* 0x000fe2000f8e18ff */
[----:B------:R-:W-:-:S04]  /*2460*/  LOP3.LUT R2, R15, UR7, RZ, 0x3c, !PT ;  /* 0x000000070f027c12 */ /* 0x000fc8000f8e3cff */
[----:B-1----:R-:W-:-:S04]  /*2470*/  SHF.L.U32 R3, R2, 0x1f, RZ ;  /* 0x0000001f02037819 */ /* 0x002fc800000006ff */
[----:B------:R-:W1:Y:S02]  /*2480*/  SYNCS.PHASECHK.TRANS64.TRYWAIT P0, [UR5], R3 ;  /* 0x00000003ff0075a7 */ /* 0x000e640008001105 */
[----:B-1----:R-:W-:Y:S05]  /*2490*/  @!P0 BRA `(.L_x_38) ;  /* 0x00000054006c8947 */ /* 0x002fea0003800000 */
.L_x_136:
        /* <DEDUP_REMOVED lines=9> */
.L_x_138:
        /* <DEDUP_REMOVED lines=9> */
.L_x_140:
        /* <DEDUP_REMOVED lines=9> */
.L_x_142:
        /* <DEDUP_REMOVED lines=9> */
.L_x_144:
        /* <DEDUP_REMOVED lines=9> */
.L_x_146:
        /* <DEDUP_REMOVED lines=9> */
.L_x_148:
        /* <DEDUP_REMOVED lines=9> */
.L_x_150:
[----:B------:R-:W-:-:S04]  /*2890*/  UIADD3 UR6, UPT, UPT, UR6, 0x1, URZ ;  /* 0x0000000106067890 */ /* 0x000fc8000fffe0ff */
[----:B------:R-:W-:-:S04]  /*28a0*/  UISETP.NE.AND UP0, UPT, UR6, 0xa, UPT ;  /* 0x0000000a0600788c */ /* 0x000fc8000bf05270 */
[----:B------:R-:W-:Y:S02]  /*28b0*/  USEL UR5, URZ, 0x1, UP0 ;  /* 0x00000001ff057887 */ /* 0x000fe40008000000 */
[----:B------:R-:W-:-:S04]  /*28c0*/  USEL UR6, UR6, URZ, UP0 ;  /* 0x000000ff06067287 */ /* 0x000fc80008000000 */
[----:B------:R-:W-:Y:S01]  /*28d0*/  ULEA UR6, UR6, UR4, 0x3 ;  /* 0x0000000406067291 */ /* 0x000fe2000f8e18ff */
[----:B-1----:R-:W-:-:S04]  /*28e0*/  LOP3.LUT R3, R2, UR5, RZ, 0x3c, !PT ;  /* 0x0000000502037c12 */ /* 0x002fc8000f8e3cff */
[----:B------:R-:W-:Y:S01]  /*28f0*/  SHF.L.U32 R3, R3, 0x1f, RZ ;  /* 0x0000001f03037819 */ /* 0x000fe200000006ff */
[----:B----4-:R-:W-:-:S07]  /*2900*/  IMAD.U32 R0, RZ, RZ, UR6 ;  /* 0x00000006ff007e24 */ /* 0x010fce000f8e00ff */
.L_x_46:
[----:B-1----:R1:W2:Y:S02]  /*2910*/  SYNCS.PHASECHK.TRANS64.TRYWAIT P0, [R0+URZ], R3 ;  /* 0x00000003000075a7 */ /* 0x0022a400080011ff */
[----:B--2---:R-:W-:Y:S05]  /*2920*/  @!P0 NANOSLEEP.SYNCS 0x989680 ;  /* 0x009896800000895d */ /* 0x004fea0003900000 */
[----:B------:R-:W2:Y:S02]  /*2930*/  @!P0 SYNCS.PHASECHK.TRANS64 P0, [R0+URZ], R3 ;  /* 0x00000003000085a7 */ /* 0x000ea400080010ff */
[----:B--2---:R-:W-:Y:S05]  /*2940*/  @P0 EXIT ;  /* 0x000000000000094d */ /* 0x004fea0003800000 */
[----:B------:R-:W-:Y:S05]  /*2950*/  BRA `(.L_x_46) ;  /* 0xfffffffc00ec7947 */ /* 0x000fea000383ffff */
.L_x_18:
[----:B------:R-:W-:-:S04]  /*2960*/  UISETP.NE.AND UP1, UPT, UR37, URZ, UPT ;  /* 0x000000ff2500728c */ /* 0x000fc8000bf25270 */
[----:B------:R-:W-:-:S09]  /*2970*/  UISETP.NE.OR UP1, UPT, UR8, 0x1, UP1 ;  /* 0x000000010800788c */ /* 0x000fd20008f25670 */
[----:B------:R-:W-:Y:S05]  /*2980*/  BRA.U UP1, `(.L_x_47) ;  /* 0x0000000501487547 */ /* 0x000fea000b800000 */
[----:B------:R-:W-:Y:S01]  /*2990*/  ISETP.NE.AND P2, PT, R2, RZ, PT ;  /* 0x000000ff0200720c */ /* 0x000fe20003f45270 */
[----:B------:R-:W-:Y:S01]  /*29a0*/  IMAD.MOV.U32 R12, RZ, RZ, 0x1 ;  /* 0x00000001ff0c7424 */ /* 0x000fe200078e00ff */
[----:B------:R-:W-:Y:S02]  /*29b0*/  CS2R R10, SRZ ;  /* 0x00000000000a7805 */ /* 0x000fe4000001ff00 */
[----:B------:R-:W-:Y:S01]  /*29c0*/  CS2R R8, SRZ ;  /* 0x0000000000087805 */ /* 0x000fe2000001ff00 */
[----:B------:R-:W-:Y:S01]  /*29d0*/  UMOV UR4, 0x400 ;  /* 0x0000040000047882 */ /* 0x000fe20000000000 */
[----:B------:R-:W-:Y:S01]  /*29e0*/  UMOV UR6, URZ ;  /* 0x000000ff00067c82 */ /* 0x000fe20008000000 */
[----:B------:R-:W-:-:S12]  /*29f0*/  ULEA UR37, UR37, UR4, 0x18 ;  /* 0x0000000425257291 */ /* 0x000fd8000f8ec0ff */
.L_x_51:
[----:B------:R-:W-:Y:S02]  /*2a00*/  LEA R0, R8, UR37, 0x3 ;  /* 0x0000002508007c11 */ /* 0x000fe4000f8e18ff */
[----:B------:R-:W-:-:S03]  /*2a10*/  SHF.L.U32 R5, R9, 0x1f, RZ ;  /* 0x0000001f09057819 */ /* 0x000fc600000006ff */
[----:B------:R-:W-:Y:S01]  /*2a20*/  VIADD R4, R0, 0x150 ;  /* 0x0000015000047836 */ /* 0x000fe20000000000 */
[----:B------:R-:W1:Y:S02]  /*2a30*/  SYNCS.PHASECHK.TRANS64.TRYWAIT P0, [R0+URZ+0x140], R5 ;  /* 0x00014005000075a7 */ /* 0x000e6400080011ff */
[----:B-1----:R-:W-:Y:S05]  /*2a40*/  @!P0 BRA `(.L_x_48) ;  /* 0x0000005000c08947 */ /* 0x002fea0003800000 */
.L_x_151:
[----:B------:R-:W-:Y:S01]  /*2a50*/  ULEA UR5, UR6, UR37, 0x3 ;  /* 0x0000002506057291 */ /* 0x000fe2000f8e18ff */
[----:B------:R-:W-:Y:S02]  /*2a60*/  PRMT R4, RZ, 0x654, R4 ;  /* 0x00000654ff047816 */ /* 0x000fe40000000004 */
[----:B-1----:R-:W-:Y:S01]  /*2a70*/  SHF.L.U32 R5, R12, 0x1f, RZ ;  /* 0x0000001f0c057819 */ /* 0x002fe200000006ff */
[----:B------:R-:W-:Y:S01]  /*2a80*/  UIADD3 UR4, UPT, UPT, UR5, 0xe0, URZ ;  /* 0x000000e005047890 */ /* 0x000fe2000fffe0ff */
[----:B------:R1:W-:Y:S05]  /*2a90*/  SYNCS.ARRIVE.TRANS64.RED.A1T0 RZ, [R4+URZ], RZ ;  /* 0x000000ff04ff79a7 */ /* 0x0003ea00081004ff */
[----:B------:R-:W-:Y:S01]  /*2aa0*/  IMAD.U32 R7, RZ, RZ, UR4 ;  /* 0x00000004ff077e24 */ /* 0x000fe2000f8e00ff */
[----:B------:R-:W2:Y:S04]  /*2ab0*/  SYNCS.PHASECHK.TRANS64.TRYWAIT P0, [UR5+0xf0], R5 ;  /* 0x0000f005ff0075a7 */ /* 0x000ea80008001105 */
[----:B------:R-:W-:Y:S01]  /*2ac0*/  PRMT R6, R2, 0x654, R7 ;  /* 0x0000065402067816 */ /* 0x000fe20000000007 */
[----:B-1----:R-:W-:Y:S01]  /*2ad0*/  @!P2 IMAD.MOV.U32 R4, RZ, RZ, 0x10 ;  /* 0x00000010ff04a424 */ /* 0x002fe200078e00ff */
[----:B--2---:R-:W-:Y:S06]  /*2ae0*/  @!P0 BRA `(.L_x_49) ;  /* 0x0000005000ac8947 */ /* 0x004fec0003800000 */
.L_x_153:
[----:B------:R-:W-:Y:S01]  /*2af0*/  ULEA UR4, UR6, UR37, 0x4 ;  /* 0x0000002506047291 */ /* 0x000fe2000f8e20ff */
[----:B------:R-:W-:Y:S01]  /*2b00*/  SEL R3, R6, R3, !P2 ;  /* 0x0000000306037207 */ /* 0x000fe20005000000 */
[----:B------:R-:W-:Y:S01]  /*2b10*/  UIADD3 UR5, UPT, UPT, UR5, 0xe0, URZ ;  /* 0x000000e005057890 */ /* 0x000fe2000fffe0ff */
[----:B-1----:R-:W-:Y:S01]  /*2b20*/  LEA R0, R11, UR37, 0x3 ;  /* 0x000000250b007c11 */ /* 0x002fe2000f8e18ff */
[----:B------:R-:W-:Y:S01]  /*2b30*/  UIADD3 UR4, UPT, UPT, UR4, 0x170, URZ ;  /* 0x0000017004047890 */ /* 0x000fe2000fffe0ff */
[----:B------:R-:W-:Y:S01]  /*2b40*/  SHF.L.U32 R5, R10, 0x1f, RZ ;  /* 0x0000001f0a057819 */ /* 0x000fe200000006ff */
[----:B------:R1:W-:Y:S01]  /*2b50*/  @!P2 SYNCS.ARRIVE.TRANS64.RED RZ, [R3+URZ], R4 ;  /* 0x0000000403ffa9a7 */ /* 0x0003e200080004ff */
[----:B------:R-:W-:Y:S01]  /*2b60*/  UIADD3 UR6, UPT, UPT, UR6, 0x1, URZ ;  /* 0x0000000106067890 */ /* 0x000fe2000fffe0ff */
[----:B------:R-:W-:-:S03]  /*2b70*/  VIADD R8, R8, 0x1 ;  /* 0x0000000108087836 */ /* 0x000fc60000000000 */
[----:B------:R-:W-:Y:S02]  /*2b80*/  UISETP.NE.AND UP0, UPT, UR6, 0x2, UPT ;  /* 0x000000020600788c */ /* 0x000fe4000bf05270 */
[----:B------:R-:W-:Y:S06]  /*2b90*/  UGETNEXTWORKID.BROADCAST [UR4], [UR5] ;  /* 0x00000000040073ca */ /* 0x000fec0008000100 */
[----:B------:R-:W-:Y:S01]  /*2ba0*/  USEL UR4, URZ, 0x1, UP0 ;  /* 0x00000001ff047887 */ /* 0x000fe20008000000 */
[----:B------:R-:W-:Y:S01]  /*2bb0*/  ISETP.NE.AND P0, PT, R8, 0x2, PT ;  /* 0x000000020800780c */ /* 0x000fe20003f05270 */
[----:B------:R-:W-:Y:S01]  /*2bc0*/  USEL UR6, UR6, URZ, UP0 ;  /* 0x000000ff06067287 */ /* 0x000fe20008000000 */
[----:B------:R-:W2:Y:S03]  /*2bd0*/  SYNCS.PHASECHK.TRANS64.TRYWAIT P1, [R0+URZ+0xe0], R5 ;  /* 0x0000e005000075a7 */ /* 0x000ea600080211ff */
[----:B------:R-:W-:Y:S01]  /*2be0*/  LOP3.LUT R12, R12, UR4, RZ, 0x3c, !PT ;  /* 0x000000040c0c7c12 */ /* 0x000fe2000f8e3cff */
[----:B-12---:R-:W-:Y:S07]  /*2bf0*/  @!P1 BRA `(.L_x_50) ;  /* 0x0000005000809947 */ /* 0x006fee0003800000 */
.L_x_154:
[C---:B------:R-:W-:Y:S01]  /*2c00*/  LEA R4, R11.reuse, UR37, 0x4 ;  /* 0x000000250b047c11 */ /* 0x040fe2000f8e20ff */
[----:B-1----:R-:W-:Y:S01]  /*2c10*/  VIADD R0, R0, 0xf0 ;  /* 0x000000f000007836 */ /* 0x002fe20000000000 */
[----:B------:R-:W-:Y:S01]  /*2c20*/  SEL R8, R8, RZ, P0 ;  /* 0x000000ff08087207 */ /* 0x000fe20000000000 */
[----:B------:R-:W-:-:S03]  /*2c30*/  VIADD R11, R11, 0x1 ;  /* 0x000000010b0b7836 */ /* 0x000fc60000000000 */
[----:B------:R-:W1:Y:S01]  /*2c40*/  LDS.128 R4, [R4+0x170] ;  /* 0x0001700004047984 */ /* 0x000e620000000c00 */
[----:B------:R-:W-:Y:S02]  /*2c50*/  PRMT R0, RZ, 0x654, R0 ;  /* 0x00000654ff007816 */ /* 0x000fe40000000000 */
[C---:B------:R-:W-:Y:S01]  /*2c60*/  ISETP.NE.AND P1, PT, R11.reuse, 0x2, PT ;  /* 0x000000020b00780c */ /* 0x040fe20003f25270 */
[----:B------:R-:W-:Y:S01]  /*2c70*/  @!PT LDS RZ, [RZ] ;  /* 0x00000000fffff984 */ /* 0x000fe20000000800 */
[----:B------:R-:W-:Y:S01]  /*2c80*/  @!PT LDS RZ, [RZ] ;  /* 0x00000000fffff984 */ /* 0x000fe20000000800 */
[----:B------:R-:W-:Y:S01]  /*2c90*/  @!PT LDS RZ, [RZ] ;  /* 0x00000000fffff984 */ /* 0x000fe20000000800 */
[----:B------:R-:W-:Y:S01]  /*2ca0*/  @!PT LDS RZ, [RZ] ;  /* 0x00000000fffff984 */ /* 0x000fe20000000800 */
[----:B------:R2:W-:Y:S06]  /*2cb0*/  MEMBAR.ALL.CTA ;  /* 0x0000000000007992 */ /* 0x0005ec0000008000 */
[----:B--2---:R-:W2:Y:S01]  /*2cc0*/  FENCE.VIEW.ASYNC.S ;  /* 0x00000000000073c6 */ /* 0x004ea20000000000 */
[----:B------:R-:W-:Y:S01]  /*2cd0*/  SEL R11, R11, RZ, P1 ;  /* 0x000000ff0b0b7207 */ /* 0x000fe20000800000 */
[----:B--2---:R2:W-:Y:S01]  /*2ce0*/  SYNCS.ARRIVE.TRANS64.RED.A1T0 RZ, [R0+URZ], RZ ;  /* 0x000000ff00ff79a7 */ /* 0x0045e200081004ff */
[----:B-1----:R-:W-:-:S02]  /*2cf0*/  LOP3.LUT P3, RZ, R6, 0x1, RZ, 0xc0, !PT ;  /* 0x0000000106ff7812 */ /* 0x002fc4000786c0ff */
[----:B------:R-:W-:-:S04]  /*2d00*/  SEL R5, RZ, 0x1, P1 ;  /* 0x00000001ff057807 */ /* 0x000fc80000800000 */
[----:B------:R-:W-:Y:S02]  /*2d10*/  LOP3.LUT R10, R10, R5, RZ, 0x3c, !PT ;  /* 0x000000050a0a7212 */ /* 0x000fe400078e3cff */
[----:B--2---:R-:W-:-:S04]  /*2d20*/  SEL R0, RZ, 0x1, P0 ;  /* 0x00000001ff007807 */ /* 0x004fc80000000000 */
[----:B------:R-:W-:Y:S01]  /*2d30*/  LOP3.LUT R9, R9, R0, RZ, 0x3c, !PT ;  /* 0x0000000009097212 */ /* 0x000fe200078e3cff */
[----:B------:R-:W-:Y:S06]  /*2d40*/  @P3 BRA `(.L_x_51) ;  /* 0xfffffffc002c3947 */ /* 0x000fec000383ffff */
[----:B------:R-:W-:Y:S01]  /*2d50*/  ULEA UR5, UR6, UR37, 0x3 ;  /* 0x0000002506057291 */ /* 0x000fe2000f8e18ff */
[----:B------:R-:W-:-:S08]  /*2d60*/  SHF.L.U32 R3, R12, 0x1f, RZ ;  /* 0x0000001f0c037819 */ /* 0x000fd000000006ff */
[----:B------:R-:W1:Y:S02]  /*2d70*/  SYNCS.PHASECHK.TRANS64 P0, [UR5+0xf0], R3 ;  /* 0x0000f003ff0075a7 */ /* 0x000e640008001005 */
[----:B-1----:R-:W-:Y:S05]  /*2d80*/  @P0 BRA `(.L_x_52) ;  /* 0x0000000000080947 */ /* 0x002fea0003800000 */
[----:B------:R-:W1:Y:S02]  /*2d90*/  SYNCS.PHASECHK.TRANS64.TRYWAIT P0, [UR5+0xf0], R3 ;  /* 0x0000f003ff0075a7 */ /* 0x000e640008001105 */
[----:B-1----:R-:W-:Y:S05]  /*2da0*/  @!P0 BRA `(.L_x_53) ;  /* 0x0000005000288947 */ /* 0x002fea0003800000 */
.L_x_52:
[----:B------:R-:W-:-:S04]  /*2db0*/  UIADD3 UR4, UPT, UPT, UR6, 0x1, URZ ;  /* 0x0000000106047890 */ /* 0x000fc8000fffe0ff */
[----:B------:R-:W-:-:S04]  /*2dc0*/  UISETP.NE.AND UP0, UPT, UR4, 0x2, UPT ;  /* 0x000000020400788c */ /* 0x000fc8000bf05270 */
[----:B------:R-:W-:Y:S02]  /*2dd0*/  USEL UR7, URZ, 0x1, UP0 ;  /* 0x00000001ff077887 */ /* 0x000fe40008000000 */
[----:B------:R-:W-:-:S04]  /*2de0*/  USEL UR4, UR4, URZ, UP0 ;  /* 0x000000ff04047287 */ /* 0x000fc80008000000 */
[----:B------:R-:W-:Y:S01]  /*2df0*/  ULEA UR4, UR4, UR37, 0x3 ;  /* 0x0000002504047291 */ /* 0x000fe2000f8e18ff */
[----:B-1----:R-:W-:-:S04]  /*2e00*/  LOP3.LUT R3, R12, UR7, RZ, 0x3c, !PT ;  /* 0x000000070c037c12 */ /* 0x002fc8000f8e3cff */
[----:B------:R-:W-:-:S04]  /*2e10*/  SHF.L.U32 R0, R3, 0x1f, RZ ;  /* 0x0000001f03007819 */ /* 0x000fc800000006ff */
[----:B------:R-:W1:Y:S02]  /*2e20*/  SYNCS.PHASECHK.TRANS64 P0, [UR4+0xf0], R0 ;  /* 0x0000f000ff0075a7 */ /* 0x000e640008001004 */
[----:B-1----:R-:W-:Y:S05]  /*2e30*/  @P0 EXIT ;  /* 0x000000000000094d */ /* 0x002fea0003800000 */
[----:B------:R-:W-:Y:S02]  /*2e40*/  SHF.L.U32 R3, R3, 0x1f, RZ ;  /* 0x0000001f03037819 */ /* 0x000fe400000006ff */
[----:B------:R-:W-:-:S07]  /*2e50*/  MOV R0, UR4 ;  /* 0x0000000400007c02 */ /* 0x000fce0008000f00 */
.L_x_54:
[----:B-1----:R1:W2:Y:S02]  /*2e60*/  SYNCS.PHASECHK.TRANS64.TRYWAIT P0, [R0+URZ+0xf0], R3 ;  /* 0x0000f003000075a7 */ /* 0x0022a400080011ff */
[----:B--2---:R-:W-:Y:S05]  /*2e70*/  @!P0 NANOSLEEP.SYNCS 0x989680 ;  /* 0x009896800000895d */ /* 0x004fea0003900000 */
[----:B------:R-:W2:Y:S02]  /*2e80*/  @!P0 SYNCS.PHASECHK.TRANS64 P0, [R0+URZ+0xf0], R3 ;  /* 0x0000f003000085a7 */ /* 0x000ea400080010ff */
[----:B--2---:R-:W-:Y:S05]  /*2e90*/  @P0 EXIT ;  /* 0x000000000000094d */ /* 0x004fea0003800000 */
[----:B------:R-:W-:Y:S05]  /*2ea0*/  BRA `(.L_x_54) ;  /* 0xfffffffc00ec7947 */ /* 0x000fea000383ffff */
.L_x_47:
[----:B------:R-:W-:-:S09]  /*2eb0*/  UISETP.NE.AND UP1, UPT, UR8, URZ, UPT ;  /* 0x000000ff0800728c */ /* 0x000fd2000bf25270 */
[----:B------:R-:W-:Y:S05]  /*2ec0*/  BRA.U UP1, `(.L_x_55) ;  /* 0x0000000d01c87547 */ /* 0x000fea000b800000 */
[----:B------:R-:W-:Y:S01]  /*2ed0*/  UMOV UR4, 0x40 ;  /* 0x0000004000047882 */ /* 0x000fe20000000000 */
[----:B------:R-:W-:Y:S01]  /*2ee0*/  NOP ;  /* 0x0000000000007918 */ /* 0x000fe20000000000 */
[----:B------:R-:W-:Y:S01]  /*2ef0*/  ULEA UR4, UR37, UR4, 0x18 ;  /* 0x0000000425047291 */ /* 0x000fe2000f8ec0ff */
[----:B------:R-:W-:Y:S02]  /*2f00*/  UMOV UR5, 0x400 ;  /* 0x0000040000057882 */ /* 0x000fe40000000000 */
[----:B------:R-:W-:-:S06]  /*2f10*/  ULEA UR37, UR37, UR5, 0x18 ;  /* 0x0000000525257291 */ /* 0x000fcc000f8ec0ff */
[----:B------:R-:W1:Y:S02]  /*2f20*/  LDS.U8 R0, [UR4+0x1c] ;  /* 0x00001c04ff007984 */ /* 0x000e640008000000 */
[----:B-1----:R-:W-:-:S13]  /*2f30*/  ISETP.NE.AND P0, PT, R0, RZ, PT ;  /* 0x000000ff0000720c */ /* 0x002fda0003f05270 */
[----:B------:R-:W-:Y:S05]  /*2f40*/  @P0 BRA `(.L_x_56) ;  /* 0x0000000000580947 */ /* 0x000fea0003800000 */
[----:B------:R-:W-:-:S13]  /*2f50*/  ELECT P0, URZ, PT ;  /* 0x0000000000ff782f */ /* 0x000fda0003800000 */
[----:B------:R-:W-:Y:S05]  /*2f60*/  @!P0 BRA `(.L_x_57) ;  /* 0x0000000000608947 */ /* 0x000fea0003800000 */
[----:B------:R-:W-:Y:S01]  /*2f70*/  UMOV UR5, 0x10 ;  /* 0x0000001000057882 */ /* 0x000fe20000000000 */
[----:B------:R-:W-:Y:S01]  /*2f80*/  HFMA2 R0, -RZ, RZ, 0, 5.9604644775390625e-08 ;  /* 0x00000001ff007431 */ /* 0x000fe200000001ff */
[----:B------:R-:W-:-:S03]  /*2f90*/  MOV R2, 0xffff ;  /* 0x0000ffff00027802 */ /* 0x000fc60000000f00 */
[----:B------:R-:W-:Y:S04]  /*2fa0*/  DEPBAR.LE SB1, 0x36 ;  /* 0x00009d800000791a */ /* 0x000fe80000000000 */
[----:B------:R-:W1:Y:S02]  /*2fb0*/  UTCATOMSWS.FIND_AND_SET.ALIGN UP0, UR5, UR5 ;  /* 0x00000005000575e3 */ /* 0x000e640008000800 */
[----:B-1----:R-:W-:Y:S01]  /*2fc0*/  MOV R3, UR5 ;  /* 0x0000000500037c02 */ /* 0x002fe20008000f00 */
[----:B------:R-:W-:Y:S06]  /*2fd0*/  BRA.U UP0, `(.L_x_58) ;  /* 0x0000000100187547 */ /* 0x000fec000b800000 */
.L_x_59:
[----:B------:R-:W-:Y:S05]  /*2fe0*/  NANOSLEEP 0x64 ;  /* 0x000000640000795d */ /* 0x000fea0003800000 */
[----:B------:R-:W-:-:S05]  /*2ff0*/  UMOV UR5, 0x10 ;  /* 0x0000001000057882 */ /* 0x000fca0000000000 */
[----:B------:R-:W-:Y:S04]  /*3000*/  DEPBAR.LE SB1, 0x36 ;  /* 0x00009d800000791a */ /* 0x000fe80000000000 */
[----:B------:R-:W1:Y:S02]  /*3010*/  UTCATOMSWS.FIND_AND_SET.ALIGN UP0, UR5, UR5 ;  /* 0x00000005000575e3 */ /* 0x000e640008000800 */
[----:B-1----:R-:W-:Y:S01]  /*3020*/  MOV R3, UR5 ;  /* 0x0000000500037c02 */ /* 0x002fe20008000f00 */
[----:B------:R-:W-:Y:S05]  /*3030*/  BRA.U !UP0, `(.L_x_59) ;  /* 0xfffffffd08e87547 */ /* 0x000fea000b83ffff */
.L_x_58:
[-C--:B------:R-:W-:Y:S02]  /*3040*/  SHF.L.U32 R2, R2, R3.reuse, RZ ;  /* 0x0000000302027219 */ /* 0x080fe400000006ff */
[----:B------:R-:W-:Y:S01]  /*3050*/  SHF.L.U32 R0, R0, R3, RZ ;  /* 0x0000000300007219 */ /* 0x000fe200000006ff */
[----:B------:R-:W-:Y:S02]  /*3060*/  IMAD.SHL.U32 R3, R3, 0x20, RZ ;  /* 0x0000002003037824 */ /* 0x000fe400078e00ff */
[----:B------:R1:W-:Y:S04]  /*3070*/  ATOMS.OR RZ, [UR4+0x14], R2 ;  /* 0x00001402ffff798c */ /* 0x0003e8000b000004 */
[----:B------:R1:W-:Y:S04]  /*3080*/  ATOMS.OR RZ, [UR4+0x18], R0 ;  /* 0x00001800ffff798c */ /* 0x0003e8000b000004 */
[----:B------:R1:W-:Y:S01]  /*3090*/  STS [UR37+0x190], R3 ;  /* 0x00019003ff007988 */ /* 0x0003e20008000825 */
[----:B------:R-:W-:Y:S05]  /*30a0*/  BRA `(.L_x_57) ;  /* 0x0000000000107947 */ /* 0x000fea0003800000 */
.L_x_56:
[----:B------:R-:W-:Y:S02]  /*30b0*/  MOV R0, 0xffffffff ;  /* 0xffffffff00007802 */ /* 0x000fe40000000f00 */
[----:B------:R-:W-:-:S03]  /*30c0*/  MOV R2, 0x30f0 ;  /* 0x000030f000027802 */ /* 0x000fc60000000f00 */
[----:B------:R1:W-:Y:S04]  /*30d0*/  STS [UR37+0x190], R0 ;  /* 0x00019000ff007988 */ /* 0x0003e80008000825 */
[----:B-1-3-5:R-:W-:Y:S05]  /*30e0*/  CALL.REL.NOINC `($__internal_1_$__cuda_sm10x_tcgen05_guardrail_trap_phase_invalid_during_alloc) ;  /* 0x00000054002c7944 */ /* 0x02afea0003c00000 */
.L_x_57:
[----:B------:R-:W-:Y:S05]  /*30f0*/  WARPSYNC.ALL ;  /* 0x0000000000007948 */ /* 0x000fea0003800000 */
[----:B------:R-:W2:Y:S01]  /*3100*/  S2UR UR9, SR_CgaCtaId ;  /* 0x00000000000979c3 */ /* 0x000ea20000008800 */
[----:B------:R-:W-:Y:S01]  /*3110*/  UMOV UR4, 0x400 ;  /* 0x0000040000047882 */ /* 0x000fe20000000000 */
[----:B------:R-:W-:-:S06]  /*3120*/  NOP ;  /* 0x0000000000007918 */ /* 0x000fcc0000000000 */
[----:B------:R-:W-:Y:S06]  /*3130*/  BAR.ARV 0x6, 0xa0 ;  /* 0x0182800000007b1d */ /* 0x000fec0000002000 */
[----:B------:R-:W4:Y:S01]  /*3140*/  LDCU UR5, c[0x0][0x38c] ;  /* 0x00007180ff0577ac */ /* 0x000f220008000800 */
[----:B------:R-:W-:Y:S01]  /*3150*/  IMAD.MOV.U32 R11, RZ, RZ, 0x1 ;  /* 0x00000001ff0b7424 */ /* 0x000fe200078e00ff */
[----:B------:R-:W-:Y:S01]  /*3160*/  CS2R R8, SRZ ;  /* 0x0000000000087805 */ /* 0x000fe2000001ff00 */
[----:B------:R-:W-:Y:S01]  /*3170*/  IMAD.MOV.U32 R10, RZ, RZ, RZ ;  /* 0x000000ffff0a7224 */ /* 0x000fe200078e00ff */
[----:B------:R-:W-:Y:S01]  /*3180*/  UMOV UR12, URZ ;  /* 0x000000ff000c7c82 */ /* 0x000fe20008000000 */
[----:B------:R-:W-:Y:S01]  /*3190*/  UMOV UR11, URZ ;  /* 0x000000ff000b7c82 */ /* 0x000fe20008000000 */
[----:B------:R-:W-:Y:S01]  /*31a0*/  UMOV UR22, 0x0 ;  /* 0x0000000000167882 */ /* 0x000fe20000000000 */
[----:B------:R-:W-:Y:S01]  /*31b0*/  UMOV UR23, 0x4180490 ;  /* 0x0418049000177882 */ /* 0x000fe20000000000 */
[----:B------:R-:W-:Y:S01]  /*31c0*/  UMOV UR20, 0x0 ;  /* 0x0000000000147882 */ /* 0x000fe20000000000 */
[----:B------:R-:W-:Y:S01]  /*31d0*/  UMOV UR21, 0x4180490 ;  /* 0x0418049000157882 */ /* 0x000fe20000000000 */
[----:B--2---:R-:W-:Y:S01]  /*31e0*/  ULEA UR9, UR9, UR4, 0x18 ;  /* 0x0000000409097291 */ /* 0x004fe2000f8ec0ff */
[----:B------:R-:W2:Y:S03]  /*31f0*/  LDCU UR4, c[0x0][0x38c] ;  /* 0x00007180ff0477ac */ /* 0x000ea60008000800 */
[----:B------:R-:W-:-:S02]  /*3200*/  UIADD3 UR10, UPT, UPT, UR9, 0x3400, URZ ;  /* 0x00003400090a7890 */ /* 0x000fc4000fffe0ff */
[----:B----4-:R-:W-:-:S03]  /*3210*/  UISETP.GE.AND UP3, UPT, UR5, 0x1, UPT ;  /* 0x000000010500788c */ /* 0x010fc6000bf66270 */
[----:B-1----:R-:W1:Y:S01]  /*3220*/  LDS R0, [UR9+0x190] ;  /* 0x00019009ff007984 */ /* 0x002e620008000800 */
[----:B------:R-:W-:Y:S01]  /*3230*/  USHF.R.U32.HI UR10, URZ, 0x4, UR10 ;  /* 0x00000004ff0a7899 */ /* 0x000fe2000801160a */
[----:B------:R-:W-:Y:S01]  /*3240*/  UMOV UR26, 0x0 ;  /* 0x00000000001a7882 */ /* 0x000fe20000000000 */
[----:B------:R-:W-:Y:S02]  /*3250*/  UMOV UR27, 0x4180490 ;  /* 0x04180490001b7882 */ /* 0x000fe40000000000 */
[----:B------:R-:W-:Y:S01]  /*3260*/  ULOP3.LUT UR10, UR10, 0x3fff, URZ, 0xc0, !UPT ;  /* 0x00003fff0a0a7892 */ /* 0x000fe2000f8ec0ff */
[----:B------:R-:W-:Y:S01]  /*3270*/  UMOV UR24, 0x0 ;  /* 0x0000000000187882 */ /* 0x000fe20000000000 */
[----:B------:R-:W-:Y:S02]  /*3280*/  UMOV UR25, 0x4180490 ;  /* 0x0418049000197882 */ /* 0x000fe40000000000 */
[----:B------:R-:W-:Y:S02]  /*3290*/  ULOP3.LUT UR10, UR10, 0x10000, URZ, 0xfc, !UPT ;  /* 0x000100000a0a7892 */ /* 0x000fe4000f8efcff */
[----:B--2---:R-:W-:-:S04]  /*32a0*/  UIADD3 UR4, UPT, UPT, UR4, 0x3f, URZ ;  /* 0x0000003f04047890 */ /* 0x004fc8000fffe0ff */
[----:B------:R-:W-:-:S04]  /*32b0*/  USHF.R.S32.HI UR8, URZ, 0x1f, UR4 ;  /* 0x0000001fff087899 */ /* 0x000fc80008011404 */
[----:B------:R-:W-:Y:S02]  /*32c0*/  ULEA.HI UR8, UR8, UR4, URZ, 0x6 ;  /* 0x0000000408087291 */ /* 0x000fe4000f8f30ff */
[----:B------:R-:W-:Y:S02]  /*32d0*/  UIADD3 UR4, UPT, UPT, UR9, 0x17400, URZ ;  /* 0x0001740009047890 */ /* 0x000fe4000fffe0ff */
[----:B------:R-:W-:Y:S02]  /*32e0*/  USHF.R.S32.HI UR8, URZ, 0x6, UR8 ;  /* 0x00000006ff087899 */ /* 0x000fe40008011408 */
[----:B------:R-:W-:Y:S02]  /*32f0*/  USHF.R.U32.HI UR4, URZ, 0x4, UR4 ;  /* 0x00000004ff047899 */ /* 0x000fe40008011604 */
[----:B------:R-:W-:Y:S02]  /*3300*/  UISETP.LT.AND UP0, UPT, UR8, 0x1, UPT ;  /* 0x000000010800788c */ /* 0x000fe4000bf01270 */
[----:B------:R-:W-:-:S02]  /*3310*/  ULOP3.LUT UR4, UR4, 0x3fff, URZ, 0xc0, !UPT ;  /* 0x00003fff04047892 */ /* 0x000fc4000f8ec0ff */
[----:B------:R-:W-:Y:S02]  /*3320*/  USEL UR16, UR8, 0x1, !UP0 ;  /* 0x0000000108107887 */ /* 0x000fe4000c000000 */
[----:B------:R-:W-:Y:S02]  /*3330*/  ULOP3.LUT UR4, UR4, 0x10000, URZ, 0xfc, !UPT ;  /* 0x0001000004047892 */ /* 0x000fe4000f8efcff */
[----:B------:R-:W-:Y:S01]  /*3340*/  UIADD3 UR16, UPT, UPT, -UR16, URZ, URZ ;  /* 0x000000ff10107290 */ /* 0x000fe2000fffe1ff */
[----:B-1----:R-:W-:-:S15]  /*3350*/  R2UR UR13, R0 ;  /* 0x00000000000d72ca */ /* 0x002fde00000e0000 */
.L_x_66:
[----:B------:R-:W-:Y:S02]  /*3360*/  LEA R0, R10, UR9, 0x3 ;  /* 0x000000090a007c11 */ /* 0x000fe4000f8e18ff */
[----:B------:R-:W-:Y:S02]  /*3370*/  SHF.L.U32 R5, R9, 0x1f, RZ ;  /* 0x0000001f09057819 */ /* 0x000fe400000006ff */
[----:B------:R-:W-:Y:S01]  /*3380*/  PLOP3.LUT P0, PT, PT, PT, UP3, 0x80, 0x8 ;  /* 0x000000000008781c */ /* 0x000fe20003f0f038 */
[----:B------:R-:W-:Y:S01]  /*3390*/  VIADD R3, R0, 0xf0 ;  /* 0x000000f000037836 */ /* 0x000fe20000000000 */
[----:B-1----:R-:W1:Y:S02]  /*33a0*/  SYNCS.PHASECHK.TRANS64.TRYWAIT P1, [R0+URZ+0xe0], R5 ;  /* 0x0000e005000075a7 */ /* 0x002e6400080211ff */
[----:B-1--4-:R-:W-:Y:S09]  /*33b0*/  @!P1 BRA `(.L_x_60) ;  /* 0x0000004800bc9947 */ /* 0x012ff20003800000 */
.L_x_156:
[----:B------:R-:W-:Y:S01]  /*33c0*/  LEA R4, R10, UR9, 0x4 ;  /* 0x000000090a047c11 */ /* 0x000fe2000f8e20ff */
[----:B------:R-:W-:Y:S01]  /*33d0*/  @UP3 ULEA UR5, UR11, UR9, 0x3 ;  /* 0x000000090b053291 */ /* 0x000fe2000f8e18ff */
[----:B------:R-:W-:Y:S01]  /*33e0*/  PLOP3.LUT P2, PT, PT, PT, PT, 0x80, 0x8 ;  /* 0x000000000008781c */ /* 0x000fe20003f4f070 */
[----:B------:R-:W-:Y:S01]  /*33f0*/  ULEA UR14, UR12, UR9, 0x3 ;  /* 0x000000090c0e7291 */ /* 0x000fe2000f8e18ff */
[----:B------:R-:W-:Y:S01]  /*3400*/  PRMT R3, RZ, 0x654, R3 ;  /* 0x00000654ff037816 */ /* 0x000fe20000000003 */
[----:B------:R-:W-:Y:S01]  /*3410*/  ULEA.HI UR15, UR12, UR12, URZ, 0x1 ;  /* 0x0000000c0c0f7291 */ /* 0x000fe2000f8f08ff */
[----:B-1----:R-:W1:Y:S01]  /*3420*/  LDS.128 R4, [R4+0x170] ;  /* 0x0001700004047984 */ /* 0x002e620000000c00 */
[----:B------:R-:W-:Y:S02]  /*3430*/  @P0 SHF.L.U32 R2, R8, 0x1f, RZ ;  /* 0x0000001f08020819 */ /* 0x000fe400000006ff */
[----:B------:R-:W-:Y:S01]  /*3440*/  SHF.L.U32 R0, R11, 0x1f, RZ ;  /* 0x0000001f0b007819 */ /* 0x000fe200000006ff */
[----:B------:R-:W-:Y:S01]  /*3450*/  @!PT LDS RZ, [RZ] ;  /* 0x00000000fffff984 */ /* 0x000fe20000000800 */
[----:B------:R-:W-:Y:S01]  /*3460*/  @!PT LDS RZ, [RZ] ;  /* 0x00000000fffff984 */ /* 0x000fe20000000800 */
[----:B------:R-:W-:Y:S01]  /*3470*/  @!PT LDS RZ, [RZ] ;  /* 0x00000000fffff984 */ /* 0x000fe20000000800 */
[----:B------:R-:W-:Y:S01]  /*3480*/  @!PT LDS RZ, [RZ] ;  /* 0x00000000fffff984 */ /* 0x000fe20000000800 */
[----:B------:R2:W-:Y:S06]  /*3490*/  MEMBAR.ALL.CTA ;  /* 0x0000000000007992 */ /* 0x0005ec0000008000 */
[----:B--2---:R-:W2:Y:S02]  /*34a0*/  FENCE.VIEW.ASYNC.S ;  /* 0x00000000000073c6 */ /* 0x004ea40000000000 */
[----:B--2---:R2:W-:Y:S01]  /*34b0*/  SYNCS.ARRIVE.TRANS64.RED.A1T0 RZ, [R3+URZ], RZ ;  /* 0x000000ff03ff79a7 */ /* 0x0045e200081004ff */
[----:B------:R2:W4:Y:S01]  /*34c0*/  @P0 SYNCS.PHASECHK.TRANS64.TRYWAIT P2, [UR5], R2 ;  /* 0x00000002ff0005a7 */ /* 0x0005220008041105 */
[----:B------:R-:W-:-:S02]  /*34d0*/  ULOP3.LUT UR5, UR15, 0xffe, URZ, 0xc0, !UPT ;  /* 0x00000ffe0f057892 */ /* 0x000fc4000f8ec0ff */
[----:B------:R-:W-:Y:S01]  /*34e0*/  USHF.R.U32.HI UR15, URZ, 0x1, UR15 ;  /* 0x00000001ff0f7899 */ /* 0x000fe2000801160f */
[----:B-1----:R-:W-:Y:S01]  /*34f0*/  LOP3.LUT P1, RZ, R6, 0x1, RZ, 0xc0, !PT ;  /* 0x0000000106ff7812 */ /* 0x002fe2000782c0ff */
[----:B------:R-:W-:Y:S02]  /*3500*/  UIADD3 UR5, UPT, UPT, -UR5, UR12, URZ ;  /* 0x0000000c05057290 */ /* 0x000fe4000fffe1ff */
[----:B------:R-:W-:-:S04]  /*3510*/  UIMAD UR15, UR15, 0x60, UR13 ;  /* 0x000000600f0f78a4 */ /* 0x000fc8000f8e020d */
[----:B------:R-:W-:Y:S01]  /*3520*/  ULEA UR15, UR5, UR15, 0x14 ;  /* 0x0000000f050f7291 */ /* 0x000fe2000f8ea0ff */
[----:B------:R-:W1:Y:S02]  /*3530*/  SYNCS.PHASECHK.TRANS64.TRYWAIT P0, [UR14+0x120], R0 ;  /* 0x00012000ff0075a7 */ /* 0x000e64000800110e */
[----:B-12-4-:R-:W-:Y:S09]  /*3540*/  @!P0 BRA `(.L_x_61) ;  /* 0x00000048006c8947 */ /* 0x016ff20003800000 */
.L_x_158:
[----:B------:R-:W-:Y:S01]  /*3550*/  IADD3 R10, PT, PT, R10, 0x1, RZ ;  /* 0x000000010a0a7810 */ /* 0x000fe20007ffe0ff */
[----:B------:R-:W-:Y:S06]  /*3560*/  BRA.U !UP3, `(.L_x_62) ;  /* 0x000000010bc07547 */ /* 0x000fec000b800000 */
[----:B------:R-:W-:Y:S01]  /*3570*/  UPLOP3.LUT UP4, UPT, UPT, UPT, UPT, 0x40, 0x4 ;  /* 0x000000000004789c */ /* 0x000fe20003f8e870 */
[----:B------:R-:W-:Y:S01]  /*3580*/  UMOV UR18, UR16 ;  /* 0x0000001000127c82 */ /* 0x000fe20008000000 */
[----:B------:R-:W-:Y:S01]  /*3590*/  UMOV UR17, UR8 ;  /* 0x0000000800117c82 */ /* 0x000fe20008000000 */
[----:B------:R-:W-:-:S08]  /*35a0*/  UMOV UR5, UR11 ;  /* 0x0000000b00057c82 */ /* 0x000fd00008000000 */
.L_x_65:
[----:B------:R-:W-:Y:S02]  /*35b0*/  UIADD3 UR18, UPT, UPT, UR18, 0x1, URZ ;  /* 0x0000000112127890 */ /* 0x000fe4000fffe0ff */
[----:B--2---:R-:W-:Y:S02]  /*35c0*/  ULEA UR7, UR5, UR9, 0x3 ;  /* 0x0000000905077291 */ /* 0x004fe4000f8e18ff */
[----:B------:R-:W-:Y:S01]  /*35d0*/  UISETP.NE.AND UP0, UPT, UR18, URZ, UPT ;  /* 0x000000ff1200728c */ /* 0x000fe2000bf05270 */
[----:B----4-:R-:W-:Y:S10]  /*35e0*/  @P2 BRA `(.L_x_63) ;  /* 0x00000000000c2947 */ /* 0x010ff40003800000 */
[----:B-1----:R-:W-:Y:S04]  /*35f0*/  SHF.L.U32 R3, R8, 0x1f, RZ ;  /* 0x0000001f08037819 */ /* 0x002fe800000006ff */
[----:B------:R-:W1:Y:S02]  /*3600*/  SYNCS.PHASECHK.TRANS64.TRYWAIT P0, [UR7], R3 ;  /* 0x00000003ff0075a7 */ /* 0x000e640008001107 */
[----:B-1----:R-:W-:Y:S05]  /*3610*/  @!P0 BRA `(.L_x_64) ;  /* 0x0000004800508947 */ /* 0x002fea0003800000 */
.L_x_63:
[----:B------:R-:W-:Y:S01]  /*3620*/  UISETP.NE.AND UP1, UPT, UR17, 0x1, UPT ;  /* 0x000000011100788c */ /* 0x000fe2000bf25270 */
[----:B------:R-:W-:Y:S01]  /*3630*/  PLOP3.LUT P2, PT, PT, PT, PT, 0x80, 0x8 ;  /* 0x000000000008781c */ /* 0x000fe20003f4f070 */
[----:B------:R-:W-:Y:S02]  /*3640*/  UIADD3 UR11, UPT, UPT, UR5, 0x1, URZ ;  /* 0x00000001050b7890 */ /* 0x000fe4000fffe0ff */
[----:B------:R-:W-:Y:S02]  /*3650*/  UIMAD UR6, UR5, 0x300, UR4 ;  /* 0x00000300050678a4 */ /* 0x000fe4000f8e0204 */
[----:B------:R-:W-:Y:S01]  /*3660*/  UISETP.NE.AND UP2, UPT, UR11, 0xa, UPT ;  /* 0x0000000a0b00788c */ /* 0x000fe2000bf45270 */
[----:B------:R-:W-:Y:S01]  /*3670*/  PLOP3.LUT P0, PT, PT, PT, UP1, 0x80, 0x8 ;  /* 0x000000000008781c */ /* 0x000fe20003f0f018 */
[----:B------:R-:W-:Y:S02]  /*3680*/  UIADD3 UR40, UPT, UPT, UR6, 0x2, URZ ;  /* 0x0000000206287890 */ /* 0x000fe4000fffe0ff */
[----:B------:R-:W-:Y:S02]  /*3690*/  USEL UR28, URZ, 0x1, UP2 ;  /* 0x00000001ff1c7887 */ /* 0x000fe40009000000 */
[----:B------:R-:W-:Y:S02]  /*36a0*/  USEL UR11, UR11, URZ, UP2 ;  /* 0x000000ff0b0b7287 */ /* 0x000fe40009000000 */
[----:B------:R-:W-:Y:S02]  /*36b0*/  UIADD3 UR36, UPT, UPT, UR6, 0x4, URZ ;  /* 0x0000000406247890 */ /* 0x000fe4000fffe0ff */
[----:B------:R-:W-:Y:S01]  /*36c0*/  @UP1 ULEA UR19, UR11, UR9, 0x3 ;  /* 0x000000090b131291 */ /* 0x000fe2000f8e18ff */
[----:B------:R-:W-:Y:S01]  /*36d0*/  LOP3.LUT R8, R8, UR28, RZ, 0x3c, !PT ;  /* 0x0000001c08087c12 */ /* 0x000fe2000f8e3cff */
[----:B------:R-:W-:Y:S02]  /*36e0*/  ULEA UR28, UR5, UR10, 0x9 ;  /* 0x0000000a051c7291 */ /* 0x000fe4000f8e48ff */
[----:B------:R-:W-:Y:S01]  /*36f0*/  UIADD3 UR32, UPT, UPT, UR6, 0x6, URZ ;  /* 0x0000000606207890 */ /* 0x000fe2000fffe0ff */
[----:B-1----:R-:W-:Y:S01]  /*3700*/  @P0 SHF.L.U32 R0, R8, 0x1f, RZ ;  /* 0x0000001f08000819 */ /* 0x002fe200000006ff */
[----:B------:R-:W-:Y:S02]  /*3710*/  UIADD3 UR38, UPT, UPT, UR28, 0x2, URZ ;  /* 0x000000021c267890 */ /* 0x000fe4000fffe0ff */
[----:B------:R-:W-:Y:S01]  /*3720*/  UIADD3 UR34, UPT, UPT, UR28, 0x4, URZ ;  /* 0x000000041c227890 */ /* 0x000fe2000fffe0ff */
[----:B------:R2:W4:Y:S01]  /*3730*/  @P0 SYNCS.PHASECHK.TRANS64.TRYWAIT P2, [UR19], R0 ;  /* 0x00000000ff0005a7 */ /* 0x0005220008041113 */
[----:B------:R-:W-:Y:S02]  /*3740*/  UIADD3 UR30, UPT, UPT, UR28, 0x6, URZ ;  /* 0x000000061c1e7890 */ /* 0x000fe4000fffe0ff */
[----:B------:R-:W-:Y:S02]  /*3750*/  UIADD3 UR19, UPT, UPT, UR7, 0x50, URZ ;  /* 0x0000005007137890 */ /* 0x000fe4000fffe0ff */
[----:B------:R-:W-:Y:S01]  /*3760*/  UIADD3 UR17, UPT, UPT, UR17, -0x1, URZ ;  /* 0xffffffff11117890 */ /* 0x000fe2000fffe0ff */
[----:B------:R-:W-:Y:S01]  /*3770*/  UMOV UR7, 0x40004040 ;  /* 0x4000404000077882 */ /* 0x000fe20000000000 */
[----:B------:R-:W-:Y:S01]  /*3780*/  UMOV UR29, 0x40004040 ;  /* 0x40004040001d7882 */ /* 0x000fe20000000000 */
[----:B------:R-:W-:Y:S01]  /*3790*/  UMOV UR41, 0x40004040 ;  /* 0x4000404000297882 */ /* 0x000fe20000000000 */
[----:B------:R2:W-:Y:S01]  /*37a0*/  UTCHMMA gdesc[UR28], gdesc[UR6], tmem[UR15], tmem[UR22], idesc[UR23], UP4 ;  /* 0x00ff16061c0075ea */ /* 0x0005e2000a00000f */
[----:B------:R-:W-:Y:S01]  /*37b0*/  UPLOP3.LUT UP4, UPT, UPT, UPT, UPT, 0x80, 0x8 ;  /* 0x000000000008789c */ /* 0x000fe20003f8f070 */
[----:B------:R-:W-:Y:S01]  /*37c0*/  UMOV UR39, 0x40004040 ;  /* 0x4000404000277882 */ /* 0x000fe20000000000 */
[----:B------:R-:W-:Y:S01]  /*37d0*/  UMOV UR37, 0x40004040 ;  /* 0x4000404000257882 */ /* 0x000fe20000000000 */
[----:B------:R2:W-:Y:S01]  /*37e0*/  UTCHMMA gdesc[UR38], gdesc[UR40], tmem[UR15], tmem[UR20], idesc[UR21], UPT ;  /* 0x00ff1428260075ea */ /* 0x0005e2000b80000f */
[----:B------:R-:W-:Y:S01]  /*37f0*/  UMOV UR35, 0x40004040 ;  /* 0x4000404000237882 */ /* 0x000fe20000000000 */
[----:B------:R-:W-:Y:S01]  /*3800*/  UMOV UR33, 0x40004040 ;  /* 0x4000404000217882 */ /* 0x000fe20000000000 */
[----:B------:R-:W-:Y:S01]  /*3810*/  UMOV UR31, 0x40004040 ;  /* 0x40004040001f7882 */ /* 0x000fe20000000000 */
[----:B------:R2:W-:Y:S01]  /*3820*/  UTCHMMA gdesc[UR34], gdesc[UR36], tmem[UR15], tmem[UR26], idesc[UR27], UPT ;  /* 0x00ff1a24220075ea */ /* 0x0005e2000b80000f */
[----:B------:R2:W-:Y:S01]  /*3830*/  UTCHMMA gdesc[UR30], gdesc[UR32], tmem[UR15], tmem[UR24], idesc[UR25], UPT ;  /* 0x00ff18201e0075ea */ /* 0x0005e2000b80000f */
[----:B------:R2:W-:Y:S01]  /*3840*/  UTCBAR [UR19], URZ ;  /* 0x000000ff130073e9 */ /* 0x0005e200080000ff */
[----:B------:R-:W-:Y:S01]  /*3850*/  UMOV UR5, UR11 ;  /* 0x0000000b00057c82 */ /* 0x000fe20008000000 */
[----:B------:R-:W-:Y:S05]  /*3860*/  BRA.U UP0, `(.L_x_65) ;  /* 0xfffffffd00507547 */ /* 0x000fea000b83ffff */
.L_x_62:
[----:B------:R-:W-:Y:S01]  /*3870*/  UIADD3 UR12, UPT, UPT, UR12, 0x1, URZ ;  /* 0x000000010c0c7890 */ /* 0x000fe2000fffe0ff */
[C---:B------:R-:W-:Y:S01]  /*3880*/  ISETP.NE.AND P0, PT, R10.reuse, 0x2, PT ;  /* 0x000000020a00780c */ /* 0x040fe20003f05270 */
[----:B------:R-:W-:Y:S02]  /*3890*/  UIADD3 UR14, UPT, UPT, UR14, 0x100, URZ ;  /* 0x000001000e0e7890 */ /* 0x000fe4000fffe0ff */
[----:B------:R-:W-:Y:S01]  /*38a0*/  UISETP.NE.AND UP0, UPT, UR12, 0x4, UPT ;  /* 0x000000040c00788c */ /* 0x000fe2000bf05270 */
[----:B-12---:R-:W-:Y:S02]  /*38b0*/  SEL R0, RZ, 0x1, P0 ;  /* 0x00000001ff007807 */ /* 0x006fe40000000000 */
[----:B------:R-:W-:Y:S01]  /*38c0*/  SEL R10, R10, RZ, P0 ;  /* 0x000000ff0a0a7207 */ /* 0x000fe20000000000 */
[----:B------:R-:W-:Y:S01]  /*38d0*/  USEL UR5, URZ, 0x1, UP0 ;  /* 0x00000001ff057887 */ /* 0x000fe20008000000 */
[----:B------:R-:W-:Y:S01]  /*38e0*/  LOP3.LUT R9, R9, R0, RZ, 0x3c, !PT ;  /* 0x0000000009097212 */ /* 0x000fe200078e3cff */
[----:B------:R-:W-:Y:S01]  /*38f0*/  USEL UR12, UR12, URZ, UP0 ;  /* 0x000000ff0c0c7287 */ /* 0x000fe20008000000 */
[----:B------:R1:W-:Y:S03]  /*3900*/  UTCBAR [UR14], URZ ;  /* 0x000000ff0e0073e9 */ /* 0x0003e600080000ff */
[----:B------:R-:W-:Y:S01]  /*3910*/  LOP3.LUT R11, R11, UR5, RZ, 0x3c, !PT ;  /* 0x000000050b0b7c12 */ /* 0x000fe2000f8e3cff */
[----:B------:R-:W-:Y:S07]  /*3920*/  @P1 BRA `(.L_x_66) ;  /* 0xfffffff8008c1947 */ /* 0x000fee000383ffff */
[----:B------:R-:W2:Y:S01]  /*3930*/  S2UR UR4, SR_CgaCtaId ;  /* 0x00000000000479c3 */ /* 0x000ea20000008800 */
[----:B------:R-:W-:Y:S01]  /*3940*/  ELECT P0, URZ, PT ;  /* 0x0000000000ff782f */ /* 0x000fe20003800000 */
[----:B------:R-:W-:Y:S01]  /*3950*/  IMAD.MOV.U32 R0, RZ, RZ, 0x1 ;  /* 0x00000001ff007424 */ /* 0x000fe200078e00ff */
[----:B------:R-:W-:Y:S01]  /*3960*/  UIADD3 UR9, UPT, UPT, UR9, 0x120, URZ ;  /* 0x0000012009097890 */ /* 0x000fe2000fffe0ff */
[----:B------:R-:W-:Y:S01]  /*3970*/  SHF.L.U32 R3, R11, 0x1f, RZ ;  /* 0x0000001f0b037819 */ /* 0x000fe200000006ff */
[----:B------:R-:W-:-:S03]  /*3980*/  UMOV UR5, 0x40 ;  /* 0x0000004000057882 */ /* 0x000fc60000000000 */
[----:B------:R-:W-:Y:S01]  /*3990*/  UVIRTCOUNT.DEALLOC.SMPOOL 0x80 ;  /* 0x000000800000784c */ /* 0x000fe20000000000 */
[----:B--2---:R-:W-:Y:S02]  /*39a0*/  ULEA UR4, UR4, UR5, 0x18 ;  /* 0x0000000504047291 */ /* 0x004fe4000f8ec0ff */
[----:B------:R-:W-:-:S07]  /*39b0*/  ULEA UR5, UR12, UR9, 0x3 ;  /* 0x000000090c057291 */ /* 0x000fce000f8e18ff */
[----:B------:R2:W-:Y:S02]  /*39c0*/  @P0 STS.U8 [UR4+0x1c], R0 ;  /* 0x00001c00ff000988 */ /* 0x0005e40008000004 */
[----:B------:R-:W3:Y:S02]  /*39d0*/  SYNCS.PHASECHK.TRANS64.TRYWAIT P0, [UR5], R3 ;  /* 0x00000003ff0075a7 */ /* 0x000ee40008001105 */
[----:B--23--:R-:W-:Y:S05]  /*39e0*/  @!P0 BRA `(.L_x_67) ;  /* 0x0000004400748947 */ /* 0x00cfea0003800000 */
.L_x_161:
[----:B------:R-:W-:-:S04]  /*39f0*/  UIADD3 UR6, UPT, UPT, UR12, 0x1, URZ ;  /* 0x000000010c067890 */ /* 0x000fc8000fffe0ff */
[----:B------:R-:W-:-:S04]  /*3a00*/  UISETP.NE.AND UP0, UPT, UR6, 0x4, UPT ;  /* 0x000000040600788c */ /* 0x000fc8000bf05270 */
[----:B------:R-:W-:Y:S02]  /*3a10*/  USEL UR7, URZ, 0x1, UP0 ;  /* 0x00000001ff077887 */ /* 0x000fe40008000000 */
[----:B------:R-:W-:-:S04]  /*3a20*/  USEL UR6, UR6, URZ, UP0 ;  /* 0x000000ff06067287 */ /* 0x000fc80008000000 */
[----:B------:R-:W-:Y:S01]  /*3a30*/  ULEA UR5, UR6, UR9, 0x3 ;  /* 0x0000000906057291 */ /* 0x000fe2000f8e18ff */
[----:B------:R-:W-:-:S04]  /*3a40*/  LOP3.LUT R2, R11, UR7, RZ, 0x3c, !PT ;  /* 0x000000070b027c12 */ /* 0x000fc8000f8e3cff */
[----:B--2---:R-:W-:-:S04]  /*3a50*/  SHF.L.U32 R3, R2, 0x1f, RZ ;  /* 0x0000001f02037819 */ /* 0x004fc800000006ff */
[----:B------:R-:W2:Y:S02]  /*3a60*/  SYNCS.PHASECHK.TRANS64.TRYWAIT P0, [UR5], R3 ;  /* 0x00000003ff0075a7 */ /* 0x000ea40008001105 */
[----:B--2---:R-:W-:Y:S05]  /*3a70*/  @!P0 BRA `(.L_x_68) ;  /* 0x0000004400688947 */ /* 0x004fea0003800000 */
.L_x_163:
        /* <DEDUP_REMOVED lines=9> */
.L_x_165:
[----:B------:R-:W-:-:S04]  /*3b10*/  UIADD3 UR6, UPT, UPT, UR6, 0x1, URZ ;  /* 0x0000000106067890 */ /* 0x000fc8000fffe0ff */
[----:B------:R-:W-:-:S04]  /*3b20*/  UISETP.NE.AND UP0, UPT, UR6, 0x4, UPT ;  /* 0x000000040600788c */ /* 0x000fc8000bf05270 */
[----:B------:R-:W-:Y:S02]  /*3b30*/  USEL UR5, URZ, 0x1, UP0 ;  /* 0x00000001ff057887 */ /* 0x000fe40008000000 */
[----:B------:R-:W-:-:S04]  /*3b40*/  USEL UR6, UR6, URZ, UP0 ;  /* 0x000000ff06067287 */ /* 0x000fc80008000000 */
[----:B------:R-:W-:Y:S01]  /*3b50*/  ULEA UR6, UR6, UR9, 0x3 ;  /* 0x0000000906067291 */ /* 0x000fe2000f8e18ff */
[----:B--2---:R-:W-:-:S04]  /*3b60*/  LOP3.LUT R3, R2, UR5, RZ, 0x3c, !PT ;  /* 0x0000000502037c12 */ /* 0x004fc8000f8e3cff */
[----:B------:R-:W-:-:S04]  /*3b70*/  SHF.L.U32 R3, R3, 0x1f, RZ ;  /* 0x0000001f03037819 */ /* 0x000fc800000006ff */
[----:B------:R-:W2:Y:S02]  /*3b80*/  SYNCS.PHASECHK.TRANS64.TRYWAIT P0, [UR6], R3 ;  /* 0x00000003ff0075a7 */ /* 0x000ea40008001106 */
[----:B--2---:R-:W-:Y:S05]  /*3b90*/  @!P0 BRA `(.L_x_70) ;  /* 0x0000004400508947 */ /* 0x004fea0003800000 */
.L_x_167:
[----:B------:R-:W-:Y:S01]  /*3ba0*/  NOP ;  /* 0x0000000000007918 */ /* 0x000fe20000000000 */
[----:B--2---:R-:W2:Y:S01]  /*3bb0*/  LDS R0, [UR4+0x14] ;  /* 0x00001404ff007984 */ /* 0x004ea20008000800 */
[----:B------:R-:W-:Y:S01]  /*3bc0*/  ULOP3.LUT UR6, UR13, 0xffff, URZ, 0xc0, !UPT ;  /* 0x0000ffff0d067892 */ /* 0x000fe2000f8ec0ff */
[----:B------:R-:W-:Y:S01]  /*3bd0*/  UMOV UR8, 0xffff ;  /* 0x0000ffff00087882 */ /* 0x000fe20000000000 */
[----:B------:R-:W-:Y:S02]  /*3be0*/  UMOV UR5, 0x1 ;  /* 0x0000000100057882 */ /* 0x000fe40000000000 */
[----:B------:R-:W-:-:S04]  /*3bf0*/  USHF.R.U32.HI UR6, URZ, 0x5, UR6 ;  /* 0x00000005ff067899 */ /* 0x000fc80008011606 */
[----:B------:R-:W-:Y:S02]  /*3c00*/  USHF.L.U32 UR8, UR8, UR6, URZ ;  /* 0x0000000608087299 */ /* 0x000fe400080006ff */
[----:B------:R-:W-:-:S04]  /*3c10*/  USHF.L.U32 UR5, UR5, UR6, URZ ;  /* 0x0000000605057299 */ /* 0x000fc800080006ff */
[----:B--2---:R-:W-:-:S04]  /*3c20*/  LOP3.LUT R0, R0, UR8, RZ, 0xc0, !PT ;  /* 0x0000000800007c12 */ /* 0x004fc8000f8ec0ff */
[----:B------:R-:W-:-:S13]  /*3c30*/  ISETP.NE.AND P0, PT, R0, UR8, PT ;  /* 0x0000000800007c0c */ /* 0x000fda000bf05270 */
[----:B------:R-:W-:Y:S05]  /*3c40*/  @P0 BRA `(.L_x_71) ;  /* 0x0000000000580947 */ /* 0x000fea0003800000 */
[----:B------:R-:W2:Y:S02]  /*3c50*/  LDS R0, [UR4+0x18] ;  /* 0x00001804ff007984 */ /* 0x000ea40008000800 */
[----:B--2---:R-:W-:-:S04]  /*3c60*/  LOP3.LUT R0, R0, UR5, RZ, 0xc0, !PT ;  /* 0x0000000500007c12 */ /* 0x004fc8000f8ec0ff */
[----:B------:R-:W-:-:S13]  /*3c70*/  ISETP.NE.AND P0, PT, R0, UR5, PT ;  /* 0x0000000500007c0c */ /* 0x000fda000bf05270 */
[----:B------:R-:W-:Y:S05]  /*3c80*/  @P0 BRA `(.L_x_72) ;  /* 0x00000000003c0947 */ /* 0x000fea0003800000 */
[----:B------:R-:W2:Y:S01]  /*3c90*/  S2R R2, SR_LANEID ;  /* 0x0000000000027919 */ /* 0x000ea20000000000 */
[----:B------:R-:W-:Y:S01]  /*3ca0*/  ULOP3.LUT UR8, URZ, UR8, URZ, 0x33, !UPT ;  /* 0x00000008ff087292 */ /* 0x000fe2000f8e33ff */
[----:B------:R-:W-:Y:S01]  /*3cb0*/  LOP3.LUT R4, RZ, UR5, RZ, 0x33, !PT ;  /* 0x00000005ff047c12 */ /* 0x000fe2000f8e33ff */
[----:B------:R-:W-:Y:S02]  /*3cc0*/  VOTEU.ANY UR7, UPT, PT ;  /* 0x0000000000077886 */ /* 0x000fe400038e0100 */
[----:B------:R-:W-:Y:S01]  /*3cd0*/  UFLO.U32 UR7, UR7 ;  /* 0x00000007000772bd */ /* 0x000fe200080e0000 */
[----:B------:R-:W3:Y:S01]  /*3ce0*/  REDUX UR5, R4 ;  /* 0x00000000040573c4 */ /* 0x000ee20000000000 */
[----:B------:R-:W-:-:S06]  /*3cf0*/  IMAD.U32 R0, RZ, RZ, UR8 ;  /* 0x00000008ff007e24 */ /* 0x000fcc000f8e00ff */
[----:B------:R1:W-:Y:S01]  /*3d00*/  UTCATOMSWS.AND URZ, UR8 ;  /* 0x0000000800ff79e3 */ /* 0x0003e20008000000 */
[----:B------:R-:W4:Y:S01]  /*3d10*/  REDUX UR6, R0 ;  /* 0x00000000000673c4 */ /* 0x000f220000000000 */
[----:B--2---:R-:W-:Y:S01]  /*3d20*/  ISETP.EQ.U32.AND P0, PT, R2, UR7, PT ;  /* 0x0000000702007c0c */ /* 0x004fe2000bf02070 */
[----:B---3--:R-:W-:Y:S01]  /*3d30*/  IMAD.U32 R2, RZ, RZ, UR5 ;  /* 0x00000005ff027e24 */ /* 0x008fe2000f8e00ff */
[----:B----4-:R-:W-:-:S11]  /*3d40*/  MOV R3, UR6 ;  /* 0x0000000600037c02 */ /* 0x010fd60008000f00 */
[----:B------:R1:W-:Y:S04]  /*3d50*/  @P0 ATOMS.AND RZ, [UR4+0x14], R3 ;  /* 0x00001403ffff098c */ /* 0x0003e8000a800004 */
[----:B------:R1:W-:Y:S01]  /*3d60*/  @P0 ATOMS.AND RZ, [UR4+0x18], R2 ;  /* 0x00001802ffff098c */ /* 0x0003e2000a800004 */
[----:B------:R-:W-:Y:S05]  /*3d70*/  BRA `(.L_x_73) ;  /* 0x0000000000147947 */ /* 0x000fea0003800000 */
.L_x_72:
[----:B------:R-:W-:Y:S02]  /*3d80*/  MOV R2, 0x3da0 ;  /* 0x00003da000027802 */ /* 0x000fe40000000f00 */
[----:B-1--45:R-:W-:Y:S05]  /*3d90*/  CALL.REL.NOINC `($__internal_0_$__cuda_sm10x_tcgen05_guardrail_trap_col_being_dealloced_not_returned_by_alloc) ;  /* 0x0000004400f47944 */ /* 0x032fea0003c00000 */
[----:B------:R-:W-:Y:S05]  /*3da0*/  BRA `(.L_x_73) ;  /* 0x0000000000087947 */ /* 0x000fea0003800000 */
.L_x_71:
[----:B------:R-:W-:Y:S02]  /*3db0*/  MOV R2, 0x3dd0 ;  /* 0x00003dd000027802 */ /* 0x000fe40000000f00 */
[----:B-1--45:R-:W-:Y:S05]  /*3dc0*/  CALL.REL.NOINC `($__internal_2_$__cuda_sm10x_tcgen05_guardrail_trap_unallocated_columns_being_dealloced) ;  /* 0x0000004800007944 */ /* 0x032fea0003c00000 */
.L_x_73:
[----:B------:R-:W-:Y:S01]  /*3dd0*/  NOP ;  /* 0x0000000000007918 */ /* 0x000fe20000000000 */
[----:B-1----:R-:W-:Y:S05]  /*3de0*/  EXIT ;  /* 0x000000000000794d */ /* 0x002fea0003800000 */
.L_x_55:
[----:B------:R-:W-:-:S09]  /*3df0*/  UISETP.NE.OR UP2, UPT, UR8, 0x3, !UP2 ;  /* 0x000000030800788c */ /* 0x000fd2000d745670 */
[----:B------:R-:W-:Y:S05]  /*3e00*/  BRA.U UP2, `(.L_x_74) ;  /* 0x0000000d02ac7547 */ /* 0x000fea000b800000 */
[----:B------:R-:W1:Y:S01]  /*3e10*/  LDC R0, c[0x0][0xb30] ;  /* 0x0002cc00ff007b82 */ /* 0x000e620000000800 */
[----:B------:R-:W2:Y:S01]  /*3e20*/  LDCU.64 UR8, c[0x0][0x888] ;  /* 0x00011100ff0877ac */ /* 0x000ea20008000a00 */
[----:B------:R-:W-:Y:S02]  /*3e30*/  HFMA2 R25, -RZ, RZ, 0, 0 ;  /* 0x00000000ff197431 */ /* 0x000fe400000001ff */
[----:B-----5:R-:W-:Y:S01]  /*3e40*/  IMAD.MOV.U32 R32, RZ, RZ, 0x1 ;  /* 0x00000001ff207424 */ /* 0x020fe200078e00ff */
[----:B------:R-:W-:Y:S01]  /*3e50*/  MOV R23, 0x1000 ;  /* 0x0000100000177802 */ /* 0x000fe20000000f00 */
[----:B------:R-:W4:Y:S01]  /*3e60*/  LDCU.64 UR4, c[0x0][0x890] ;  /* 0x00011200ff0477ac */ /* 0x000f220008000a00 */
[----:B------:R-:W-:Y:S01]  /*3e70*/  IMAD.MOV.U32 R27, RZ, RZ, RZ ;  /* 0x000000ffff1b7224 */ /* 0x000fe200078e00ff */
[----:B------:R-:W3:Y:S01]  /*3e80*/  LDC R19, c[0x0][0x370] ;  /* 0x0000dc00ff137b82 */ /* 0x000ee20000000800 */
[----:B------:R-:W-:Y:S01]  /*3e90*/  UMOV UR7, 0x400 ;  /* 0x0000040000077882 */ /* 0x000fe20000000000 */
[----:B------:R-:W-:-:S02]  /*3ea0*/  UPLOP3.LUT UP1, UPT, UPT, UPT, UPT, 0x40, 0x4 ;  /* 0x000000000004789c */ /* 0x000fc40003f2e870 */
[----:B------:R-:W-:-:S04]  /*3eb0*/  ULEA UR7, UR37, UR7, 0x18 ;  /* 0x0000000725077291 */ /* 0x000fc8000f8ec0ff */
[----:B------:R-:W3:Y:S01]  /*3ec0*/  LDC R2, c[0x0][0xb0c] ;  /* 0x0002c300ff027b82 */ /* 0x000ee20000000800 */
[----:B------:R-:W-:Y:S02]  /*3ed0*/  UIADD3 UR13, UPT, UPT, UR7, 0xb0, URZ ;  /* 0x000000b0070d7890 */ /* 0x000fe4000fffe0ff */
[----:B--2---:R-:W-:Y:S02]  /*3ee0*/  UISETP.NE.U32.AND UP2, UPT, UR8, URZ, UPT ;  /* 0x000000ff0800728c */ /* 0x004fe4000bf45070 */
[----:B------:R-:W-:Y:S02]  /*3ef0*/  UIADD3 UR25, UPT, UPT, UR7, 0xa0, URZ ;  /* 0x000000a007197890 */ /* 0x000fe4000fffe0ff */
[----:B----4-:R-:W-:Y:S01]  /*3f00*/  UISETP.NE.U32.AND UP3, UPT, UR4, URZ, UPT ;  /* 0x000000ff0400728c */ /* 0x010fe2000bf65070 */
[----:B------:R-:W2:Y:S01]  /*3f10*/  LDC R18, c[0x0][0xb20] ;  /* 0x0002c800ff127b82 */ /* 0x000ea20000000800 */
[----:B-1----:R-:W-:Y:S01]  /*3f20*/  ISETP.NE.AND P1, PT, R0, 0x1, PT ;  /* 0x000000010000780c */ /* 0x002fe20003f25270 */
[----:B------:R-:W-:-:S02]  /*3f30*/  UISETP.NE.AND.EX UP2, UPT, UR9, URZ, UPT, UP2 ;  /* 0x000000ff0900728c */ /* 0x000fc4000bf45320 */
[----:B------:R-:W-:Y:S02]  /*3f40*/  UIADD3 UR17, UPT, UPT, UR7, 0xa8, URZ ;  /* 0x000000a807117890 */ /* 0x000fe4000fffe0ff */
[----:B------:R-:W-:Y:S02]  /*3f50*/  UPRMT UR13, UR37, 0x654, UR13 ;  /* 0x00000654250d7896 */ /* 0x000fe4000800000d */
[----:B------:R-:W1:Y:S01]  /*3f60*/  LDC.64 R36, c[0x0][0x348] ;  /* 0x0000d200ff247b82 */ /* 0x000e620000000a00 */
[----:B------:R-:W-:-:S07]  /*3f70*/  UISETP.NE.AND.EX UP3, UPT, UR5, URZ, UPT, UP3 ;  /* 0x000000ff0500728c */ /* 0x000fce000bf65330 */
[----:B------:R-:W4:Y:S08]  /*3f80*/  LDC.64 R16, c[0x0][0xb10] ;  /* 0x0002c400ff107b82 */ /* 0x000f300000000a00 */
[----:B------:R-:W1:Y:S08]  /*3f90*/  LDC.64 R6, c[0x0][0xb18] ;  /* 0x0002c600ff067b82 */ /* 0x000e700000000a00 */
[----:B------:R-:W1:Y:S08]  /*3fa0*/  LDC.64 R4, c[0x0][0xb28] ;  /* 0x0002ca00ff047b82 */ /* 0x000e700000000a00 */
[----:B--23--:R-:W1:Y:S02]  /*3fb0*/  LDC R22, c[0x0][0x374] ;  /* 0x0000dd00ff167b82 */ /* 0x00ce640000000800 */
.L_x_84:
[----:B------:R-:W-:Y:S02]  /*3fc0*/  LEA R0, R27, UR7, 0x3 ;  /* 0x000000071b007c11 */ /* 0x000fe4000f8e18ff */
[----:B------:R-:W-:Y:S02]  /*3fd0*/  SHF.L.U32 R3, R25, 0x1f, RZ ;  /* 0x0000001f19037819 */ /* 0x000fe400000006ff */
[----:B------:R-:W-:Y:S02]  /*3fe0*/  LEA R28, R27, UR7, 0x4 ;  /* 0x000000071b1c7c11 */ /* 0x000fe4000f8e20ff */
[----:B--2---:R-:W2:Y:S02]  /*3ff0*/  SYNCS.PHASECHK.TRANS64.TRYWAIT P0, [R0+URZ+0xe0], R3 ;  /* 0x0000e003000075a7 */ /* 0x004ea400080011ff */
[----:B--2---:R-:W-:Y:S05]  /*4000*/  @!P0 BRA `(.L_x_75) ;  /* 0x00000040004c8947 */ /* 0x004fea0003800000 */
.L_x_168:
[----:B------:R-:W-:Y:S01]  /*4010*/  ISETP.GE.AND P0, PT, R26, 0x1, PT ;  /* 0x000000011a00780c */ /* 0x000fe20003f06270 */
[----:B------:R-:W3:Y:S01]  /*4020*/  LDS.128 R28, [R28+0x170] ;  /* 0x000170001c1c7984 */ /* 0x000ee20000000c00 */
[----:B--2---:R-:W-:Y:S01]  /*4030*/  VIADD R0, R0, 0xf0 ;  /* 0x000000f000007836 */ /* 0x004fe20000000000 */
[----:B------:R-:W-:Y:S01]  /*4040*/  @!PT LDS RZ, [RZ] ;  /* 0x00000000fffff984 */ /* 0x000fe20000000800 */
[----:B------:R-:W-:Y:S01]  /*4050*/  @!PT LDS RZ, [RZ] ;  /* 0x00000000fffff984 */ /* 0x000fe20000000800 */
[----:B------:R-:W-:Y:S01]  /*4060*/  @!PT LDS RZ, [RZ] ;  /* 0x00000000fffff984 */ /* 0x000fe20000000800 */
[----:B------:R-:W-:Y:S01]  /*4070*/  @!PT LDS RZ, [RZ] ;  /* 0x00000000fffff984 */ /* 0x000fe20000000800 */
[----:B------:R2:W-:Y:S06]  /*4080*/  MEMBAR.ALL.CTA ;  /* 0x0000000000007992 */ /* 0x0005ec0000008000 */
[----:B--2---:R-:W2:Y:S01]  /*4090*/  FENCE.VIEW.ASYNC.S ;  /* 0x00000000000073c6 */ /* 0x004ea20000000000 */
[----:B------:R-:W-:Y:S04]  /*40a0*/  PRMT R0, RZ, 0x654, R0 ;  /* 0x00000654ff007816 */ /* 0x000fe80000000000 */
[----:B--2---:R2:W-:Y:S01]  /*40b0*/  SYNCS.ARRIVE.TRANS64.RED.A1T0 RZ, [R0+URZ], RZ ;  /* 0x000000ff00ff79a7 */ /* 0x0045e200081004ff */
[----:B---3--:R-:W-:Y:S11]  /*40c0*/  LOP3.LUT P3, RZ, R30, 0x1, RZ, 0xc0, !PT ;  /* 0x000000011eff7812 */ /* 0x008ff6000786c0ff */
[----:B------:R-:W-:Y:S02]  /*40d0*/  @!UPT UIADD3 URZ, UPT, UPT, URZ, URZ, URZ ;  /* 0x000000fffffff290 */ /* 0x000fe4000fffe0ff */
[----:B------:R-:W-:Y:S02]  /*40e0*/  @P3 MOV R13, R28 ;  /* 0x0000001c000d3202 */ /* 0x000fe40000000f00 */
[----:B------:R-:W-:Y:S01]  /*40f0*/  @P3 LOP3.LUT R8, R29, 0xffff, RZ, 0xc0, !PT ;  /* 0x0000ffff1d083812 */ /* 0x000fe200078ec0ff */
[----:B--2---:R-:W-:Y:S06]  /*4100*/  @!P0 BRA `(.L_x_76) ;  /* 0x0000000000a48947 */ /* 0x004fec0003800000 */
[----:B-1----:R-:W-:Y:S01]  /*4110*/  IMAD.HI.U32 R33, R22, R7, RZ ;  /* 0x0000000716217227 */ /* 0x002fe200078e00ff */
[----:B------:R-:W-:Y:S02]  /*4120*/  ISETP.NE.AND P0, PT, R6, 0x1, PT ;  /* 0x000000010600780c */ /* 0x000fe40003f05270 */
[----:B------:R-:W-:Y:S01]  /*4130*/  ISETP.NE.AND P2, PT, R26, 0x1, PT ;  /* 0x000000011a00780c */ /* 0x000fe20003f45270 */
[----:B----4-:R-:W-:Y:S01]  /*4140*/  IMAD.HI.U32 R34, R19, R16, RZ ;  /* 0x0000001013227227 */ /* 0x010fe200078e00ff */
[----:B------:R-:W-:Y:S02]  /*4150*/  SHF.R.U32.HI R33, RZ, R18, R33 ;  /* 0x00000012ff217219 */ /* 0x000fe40000011621 */
[----:B------:R-:W-:Y:S01]  /*4160*/  ISETP.NE.AND P4, PT, R2, 0x1, PT ;  /* 0x000000010200780c */ /* 0x000fe20003f85270 */
[----:B------:R-:W-:Y:S01]  /*4170*/  IMAD.HI.U32 R38, R13, R16, RZ ;  /* 0x000000100d267227 */ /* 0x000fe200078e00ff */
[----:B------:R-:W-:Y:S02]  /*4180*/  SHF.R.U32.HI R34, RZ, R17, R34 ;  /* 0x00000011ff227219 */ /* 0x000fe40000011622 */
[----:B------:R-:W-:Y:S01]  /*4190*/  SEL R3, R22, R33, !P0 ;  /* 0x0000002116037207 */ /* 0x000fe20004000000 */
[C---:B------:R-:W-:Y:S01]  /*41a0*/  IMAD.HI.U32 R33, R8.reuse, R7, RZ ;  /* 0x0000000708217227 */ /* 0x040fe200078e00ff */
[----:B------:R-:W-:Y:S02]  /*41b0*/  SEL R11, R19, R34, !P4 ;  /* 0x00000022130b7207 */ /* 0x000fe40006000000 */
[----:B------:R-:W-:Y:S01]  /*41c0*/  SHF.R.U32.HI R38, RZ, R17, R38 ;  /* 0x00000011ff267219 */ /* 0x000fe20000011626 */
[----:B------:R-:W-:Y:S01]  /*41d0*/  IMAD.HI.U32 R40, R3, R4, RZ ;  /* 0x0000000403287227 */ /* 0x000fe200078e00ff */
[----:B------:R-:W-:Y:S03]  /*41e0*/  SHF.R.U32.HI R33, RZ, R18, R33 ;  /* 0x00000012ff217219 */ /* 0x000fe60000011621 */
[----:B------:R-:W-:Y:S01]  /*41f0*/  IMAD.HI.U32 R34, R11, R4, RZ ;  /* 0x000000040b227227 */ /* 0x000fe200078e00ff */
[----:B------:R-:W-:Y:S02]  /*4200*/  @P2 SHF.R.U32.HI R3, RZ, R5, R40 ;  /* 0x00000005ff032219 */ /* 0x000fe40000011628 */
[----:B------:R-:W-:Y:S02]  /*4210*/  SEL R9, R8, R33, !P0 ;  /* 0x0000002108097207 */ /* 0x000fe40004000000 */
[----:B------:R-:W-:Y:S01]  /*4220*/  @P2 SHF.R.U32.HI R11, RZ, R5, R34 ;  /* 0x00000005ff0b2219 */ /* 0x000fe20000011622 */
[C---:B------:R-:W-:Y:S01]  /*4230*/  IMAD R10, R26.reuse, R3, RZ ;  /* 0x000000031a0a7224 */ /* 0x040fe200078e02ff */
[----:B------:R-:W-:Y:S01]  /*4240*/  SEL R3, R13, R38, !P4 ;  /* 0x000000260d037207 */ /* 0x000fe20006000000 */
[C---:B------:R-:W-:Y:S03]  /*4250*/  IMAD.HI.U32 R14, R9.reuse, R4, RZ ;  /* 0x00000004090e7227 */ /* 0x040fe600078e00ff */
[----:B------:R-:W-:Y:S01]  /*4260*/  ISETP.GE.AND P0, PT, R9, R10, PT ;  /* 0x0000000a0900720c */ /* 0x000fe20003f06270 */
[C---:B------:R-:W-:Y:S01]  /*4270*/  IMAD R12, R26.reuse, R11, RZ ;  /* 0x0000000b1a0c7224 */ /* 0x040fe200078e02ff */
[-C--:B------:R-:W-:Y:S04]  /*4280*/  SHF.R.U32.HI R14, RZ, R5.reuse, R14 ;  /* 0x00000005ff0e7219 */ /* 0x080fe8000001160e */
[----:B------:R-:W-:Y:S02]  /*4290*/  ISETP.GE.OR P0, PT, R3, R12, P0 ;  /* 0x0000000c0300720c */ /* 0x000fe40000706670 */
[----:B------:R-:W-:Y:S05]  /*42a0*/  SEL R15, R9, R14, !P2 ;  /* 0x0000000e090f7207 */ /* 0x000fea0005000000 */
[----:B------:R-:W-:Y:S04]  /*42b0*/  IMAD.MOV R14, RZ, RZ, -R15 ;  /* 0x000000ffff0e7224 */ /* 0x000fe800078e0a0f */
[----:B------:R-:W-:Y:S02]  /*42c0*/  IMAD R14, R26, R14, R9 ;  /* 0x0000000e1a0e7224 */ /* 0x000fe400078e0209 */
[C---:B------:R-:W-:Y:S05]  /*42d0*/  @!P0 IMAD.HI.U32 R10, R3.reuse, R4, RZ ;  /* 0x00000004030a8227 */ /* 0x040fea00078e00ff */
[----:B------:R-:W-:Y:S04]  /*42e0*/  @!P0 SHF.R.U32.HI R10, RZ, R5, R10 ;  /* 0x00000005ff0a8219 */ /* 0x000fe8000001160a */
[----:B------:R-:W-:Y:S01]  /*42f0*/  @!P0 SEL R0, R3, R10, !P2 ;  /* 0x0000000a03008207 */ /* 0x000fe20005000000 */
[----:B------:R-:W-:Y:S03]  /*4300*/  IMAD.MOV R10, RZ, RZ, -R3 ;  /* 0x000000ffff0a7224 */ /* 0x000fe600078e0a03 */
[----:B------:R-:W-:Y:S01]  /*4310*/  @!P0 IADD3 R15, PT, PT, R15, -R0, RZ ;  /* 0x800000000f0f8210 */ /* 0x000fe20007ffe0ff */
[----:B------:R-:W-:Y:S01]  /*4320*/  @!P0 IMAD R0, R11, R14, R0 ;  /* 0x0000000e0b008224 */ /* 0x000fe200078e0200 */
[----:B------:R-:W-:Y:S01]  /*4330*/  IADD3 R11, PT, PT, -R9, RZ, RZ ;  /* 0x000000ff090b7210 */ /* 0x000fe20007ffe1ff */
[----:B------:R-:W-:Y:S02]  /*4340*/  IMAD R13, R2, R10, R13 ;  /* 0x0000000a020d7224 */ /* 0x000fe400078e020d */
[----:B------:R-:W-:Y:S02]  /*4350*/  @!P0 IMAD R9, R15, R26, R3 ;  /* 0x0000001a0f098224 */ /* 0x000fe400078e0203 */
[----:B------:R-:W-:Y:S02]  /*4360*/  @!P0 IMAD.MOV.U32 R3, RZ, RZ, R0 ;  /* 0x000000ffff038224 */ /* 0x000fe400078e0000 */
[----:B------:R-:W-:Y:S02]  /*4370*/  IMAD R8, R6, R11, R8 ;  /* 0x0000000b06087224 */ /* 0x000fe400078e0208 */
[----:B------:R-:W-:Y:S02]  /*4380*/  IMAD R13, R3, R2, R13 ;  /* 0x00000002030d7224 */ /* 0x000fe400078e020d */
[----:B------:R-:W-:Y:S02]  /*4390*/  IMAD R8, R9, R6, R8 ;  /* 0x0000000609087224 */ /* 0x000fe400078e0208 */
.L_x_76:
[----:B------:R-:W-:Y:S05]  /*43a0*/  BRA.U UP1, `(.L_x_77) ;  /* 0x0000000101107547 */ /* 0x000fea000b800000 */
[----:B------:R-:W-:Y:S04]  /*43b0*/  MOV R0, UR6 ;  /* 0x0000000600007c02 */ /* 0x000fe80008000f00 */
[----:B------:R-:W-:Y:S04]  /*43c0*/  SHF.L.U32 R3, R0, 0x1f, RZ ;  /* 0x0000001f00037819 */ /* 0x000fe800000006ff */
[----:B------:R-:W2:Y:S02]  /*43d0*/  SYNCS.PHASECHK.TRANS64.TRYWAIT P0, [UR7+0xd8], R3 ;  /* 0x0000d803ff0075a7 */ /* 0x000ea40008001107 */
[----:B--2---:R-:W-:Y:S05]  /*43e0*/  @!P0 BRA `(.L_x_78) ;  /* 0x0000003c00688947 */ /* 0x004fea0003800000 */
.L_x_77:
[----:B------:R-:W-:Y:S02]  /*43f0*/  R2UR UR27, R21 ;  /* 0x00000000151b72ca */ /* 0x000fe400000e0000 */
[----:B------:R-:W-:Y:S02]  /*4400*/  R2UR UR26, R20 ;  /* 0x00000000141a72ca */ /* 0x000fe400000e0000 */
[----:B------:R-:W-:Y:S02]  /*4410*/  ISETP.NE.U32.AND P2, PT, RZ, UR4, PT ;  /* 0x00000004ff007c0c */ /* 0x000fe4000bf45070 */
[----:B------:R-:W-:Y:S02]  /*4420*/  SHF.L.U32 R12, R32, 0x1f, RZ ;  /* 0x0000001f200c7819 */ /* 0x000fe400000006ff */
[----:B------:R-:W-:Y:S05]  /*4430*/  ISETP.NE.AND.EX P2, PT, RZ, UR5, PT, P2 ;  /* 0x00000005ff007c0c */ /* 0x000fea000bf45320 */
[----:B------:R-:W-:Y:S02]  /*4440*/  USHF.L.U32 UR27, UR27, 0x6, URZ ;  /* 0x000000061b1b7899 */ /* 0x000fe400080006ff */
[----:B------:R-:W-:Y:S01]  /*4450*/  UIMAD UR26, UR26, 0x60, URZ ;  /* 0x000000601a1a78a4 */ /* 0x000fe2000f8e02ff */
[----:B------:R-:W-:Y:S11]  /*4460*/  BRA.U !UP3, `(.L_x_79) ;  /* 0x000000010b347547 */ /* 0x000ff6000b800000 */
[----:B------:R-:W-:Y:S01]  /*4470*/  UPLOP3.LUT UP0, UPT, UPT, UPT, UP2, 0x80, 0x8 ;  /* 0x000000000008789c */ /* 0x000fe20003f0f020 */
[----:B--2---:R-:W-:Y:S02]  /*4480*/  HFMA2 R0, -RZ, RZ, 0, 5.9604644775390625e-08 ;  /* 0x00000001ff007431 */ /* 0x004fe400000001ff */
[----:B------:R-:W-:Y:S03]  /*4490*/  IMAD.MOV.U32 R59, RZ, RZ, 0x1 ;  /* 0x00000001ff3b7424 */ /* 0x000fe600078e00ff */
[----:B------:R-:W-:Y:S05]  /*44a0*/  PLOP3.LUT P0, PT, PT, PT, UP0, 0x80, 0x8 ;  /* 0x000000000008781c */ /* 0x000fea0003f0f008 */
[----:B------:R-:W2:Y:S01]  /*44b0*/  @UP0 LDCU.64 UR10, c[0x0][0x888] ;  /* 0x00011100ff0a07ac */ /* 0x000ea20008000a00 */
[----:B------:R-:W-:Y:S07]  /*44c0*/  @UP0 UIMAD UR8, UR36, UR4, URZ ;  /* 0x00000004240802a4 */ /* 0x000fee000f8e02ff */
[----:B------:R-:W-:Y:S01]  /*44d0*/  @!P0 PRMT R59, R0, 0x7610, R59 ;  /* 0x00007610003b8816 */ /* 0x000fe2000000003b */
[----:B--2---:R-:W-:Y:S03]  /*44e0*/  @UP0 UIMAD.WIDE UR10, UR8, 0x4, UR10 ;  /* 0x00000004080a08a5 */ /* 0x004fe6000f8e020a */
[----:B------:R-:W2:Y:S03]  /*44f0*/  @!UP0 LDCU UR8, c[0x0][0x880] ;  /* 0x00011000ff0887ac */ /* 0x000ea60008000800 */
[----:B------:R-:W-:Y:S01]  /*4500*/  IMAD.U32 R10, RZ, RZ, UR10 ;  /* 0x0000000aff0a7e24 */ /* 0x000fe2000f8e00ff */
[----:B------:R-:W-:Y:S05]  /*4510*/  MOV R11, UR11 ;  /* 0x0000000b000b7c02 */ /* 0x000fea0008000f00 */
[----:B------:R3:W5:Y:S02]  /*4520*/  @P0 LDG.E R35, desc[UR46][R10.64] ;  /* 0x0000002e0a230981 */ /* 0x000764000c1e1900 */
[----:B--23--:R-:W-:Y:S07]  /*4530*/  @!P0 IMAD.U32 R35, RZ, RZ, UR8 ;  /* 0x00000008ff238e24 */ /* 0x00cfee000f8e00ff */
.L_x_79:
[----:B-----5:R-:W-:Y:S01]  /*4540*/  @!P2 FSETP.EQ.AND P0, PT, R35, RZ, PT ;  /* 0x000000ff2300a20b */ /* 0x020fe20003f02000 */
[----:B------:R-:W-:Y:S01]  /*4550*/  @!UPT UIADD3 URZ, UPT, UPT, URZ, URZ, URZ ;  /* 0x000000fffffff290 */ /* 0x000fe2000fffe0ff */
[----:B------:R-:W-:Y:S11]  /*4560*/  @!P2 BRA `(.L_x_80) ;  /* 0x000000000014a947 */ /* 0x000ff60003800000 */
[----:B------:R-:W-:Y:S02]  /*4570*/  LOP3.LUT P2, RZ, R59, 0xff, RZ, 0xc0, !PT ;  /* 0x000000ff3bff7812 */ /* 0x000fe4000784c0ff */
[----:B------:R-:W-:Y:S04]  /*4580*/  PLOP3.LUT P0, PT, PT, PT, UP0, 0x80, 0x8 ;  /* 0x000000000008781c */ /* 0x000fe80003f0f008 */
[----:B------:R-:W-:Y:S07]  /*4590*/  PLOP3.LUT P0, PT, P0, PT, PT, 0x8, 0x80 ;  /* 0x000000000080781c */ /* 0x000fee000070e170 */
[----:B------:R-:W-:Y:S11]  /*45a0*/  @P2 FSETP.EQ.AND P0, PT, R35, RZ, PT ;  /* 0x000000ff2300220b */ /* 0x000ff60003f02000 */
[----:B------:R-:W-:Y:S02]  /*45b0*/  @!UPT UIADD3 URZ, UPT, UPT, URZ, URZ, URZ ;  /* 0x000000fffffff290 */ /* 0x000fe4000fffe0ff */
.L_x_80:
[----:B------:R-:W3:Y:S01]  /*45c0*/  SYNCS.PHASECHK.TRANS64.TRYWAIT P2, [UR7+0xb8], R12 ;  /* 0x0000b80cff0075a7 */ /* 0x000ee20008041107 */
[----:B------:R-:W-:Y:S04]  /*45d0*/  ELECT P4, URZ, PT ;  /* 0x0000000000ff782f */ /* 0x000fe80003880000 */
[----:B------:R-:W-:Y:S11]  /*45e0*/  PLOP3.LUT P4, PT, P0, P4, PT, 0xf2, 0x2f ;  /* 0x00000000002f781c */ /* 0x000ff60000789e72 */
[----:B------:R-:W-:Y:S02]  /*45f0*/  @!UPT UIADD3 URZ, UPT, UPT, URZ, URZ, URZ ;  /* 0x000000fffffff290 */ /* 0x000fe4000fffe0ff */
[----:B-1----:R-:W-:Y:S05]  /*4600*/  @!P4 IADD3 R9, P0, PT, R36, 0x580, RZ ;  /* 0x000005802409c810 */ /* 0x002fea0007f1e0ff */
[----:B--2---:R-:W-:Y:S01]  /*4610*/  @!P4 IMAD.X R0, RZ, RZ, R37, P0 ;  /* 0x000000ffff00c224 */ /* 0x004fe200000e0625 */
[----:B---3--:R-:W-:Y:S07]  /*4620*/  @!P2 BRA `(.L_x_81) ;  /* 0x0000003800f0a947 */ /* 0x008fee0003800000 */
.L_x_171:
[----:B------:R-:W-:Y:S01]  /*4630*/  @!P4 R2UR UR8, R0 ;  /* 0x000000000008c2ca */ /* 0x000fe200000e0000 */
[----:B------:R-:W-:Y:S01]  /*4640*/  VOTEU.ALL UP1, P4 ;  /* 0x0000000000ff7886 */ /* 0x000fe20002020000 */
[----:B------:R-:W-:Y:S01]  /*4650*/  @!P4 R2UR UR9, R9 ;  /* 0x000000000909c2ca */ /* 0x000fe200000e0000 */
[----:B------:R-:W-:Y:S01]  /*4660*/  @!P4 IMAD.MOV.U32 R0, RZ, RZ, 0x1000 ;  /* 0x00001000ff00c424 */ /* 0x000fe200078e00ff */
[----:B------:R-:W-:Y:S01]  /*4670*/  UMOV UR10, 0x0 ;  /* 0x00000000000a7882 */ /* 0x000fe20000000000 */
[----:B------:R-:W-:Y:S01]  /*4680*/  UMOV UR11, 0x10000000 ;  /* 0x10000000000b7882 */ /* 0x000fe20000000000 */
[----:B------:R-:W-:Y:S01]  /*4690*/  @!UP1 UIADD3 UR24, UPT, UPT, UR7, 0x200, URZ ;  /* 0x0000020007189890 */ /* 0x000fe2000fffe0ff */
[----:B------:R-:W-:Y:S01]  /*46a0*/  @!P4 IADD3 R21, P0, PT, R36, 0x580, RZ ;  /* 0x000005802415c810 */ /* 0x000fe20007f1e0ff */
[----:B------:R-:W-:Y:S01]  /*46b0*/  VOTEU.ALL UP1, P4 ;  /* 0x0000000000ff7886 */ /* 0x000fe20002020000 */
[----:B------:R-:W-:Y:S03]  /*46c0*/  UMOV UR28, UR36 ;  /* 0x00000024001c7c82 */ /* 0x000fe60008000000 */
[----:B------:R-:W-:Y:S02]  /*46d0*/  @!P4 IMAD.X R20, RZ, RZ, R37, P0 ;  /* 0x000000ffff14c224 */ /* 0x000fe400000e0625 */
[----:B------:R-:W-:Y:S01]  /*46e0*/  IMAD.U32 R11, RZ, RZ, UR8 ;  /* 0x00000008ff0b7e24 */ /* 0x000fe2000f8e00ff */
[----:B------:R-:W-:Y:S01]  /*46f0*/  UPRMT UR8, UR37, 0x654, UR25 ;  /* 0x0000065425087896 */ /* 0x000fe20008000019 */
[----:B------:R-:W-:Y:S03]  /*4700*/  IMAD.U32 R10, RZ, RZ, UR9 ;  /* 0x00000009ff0a7e24 */ /* 0x000fe6000f8e00ff */
[----:B------:R-:W-:Y:S02]  /*4710*/  @!P4 R2UR UR15, R11 ;  /* 0x000000000b0fc2ca */ /* 0x000fe400000e0000 */
[----:B------:R-:W-:Y:S11]  /*4720*/  @!P4 R2UR UR14, R10 ;  /* 0x000000000a0ec2ca */ /* 0x000ff600000e0000 */
[----:B------:R-:W-:Y:S02]  /*4730*/  @!UPT UIADD3 URZ, UPT, UPT, URZ, URZ, URZ ;  /* 0x000000fffffff290 */ /* 0x000fe4000fffe0ff */
[----:B------:R2:W-:Y:S01]  /*4740*/  @!UP1 UTMALDG.3D [UR24], [UR14], desc[UR10] ;  /* 0x00000a180e0095b4 */ /* 0x0005e20008011000 */
[----:B------:R2:W-:Y:S01]  /*4750*/  @!P4 SYNCS.ARRIVE.TRANS64.RED.A0TR RZ, [UR7+0xa0], R0 ;  /* 0x0000a000ffffc9a7 */ /* 0x0005e20008300407 */
[----:B------:R-:W-:Y:S01]  /*4760*/  SYNCS.ARRIVE.TRANS64.RED.A1T0 RZ, [UR8], RZ ;  /* 0x000000ffffff79a7 */ /* 0x000fe20008100408 */
[----:B------:R-:W3:Y:S02]  /*4770*/  SYNCS.PHASECHK.TRANS64.TRYWAIT P2, [UR7+0xc0], R12 ;  /* 0x0000c00cff0075a7 */ /* 0x000ee40008041107 */
[----:B--23--:R-:W-:Y:S05]  /*4780*/  @!P2 BRA `(.L_x_82) ;  /* 0x0000003800b0a947 */ /* 0x00cfea0003800000 */
.L_x_173:
[----:B------:R-:W2:Y:S01]  /*4790*/  LDC.64 R14, c[0x0][0xb10] ;  /* 0x0002c400ff0e7b82 */ /* 0x000ea20000000a00 */
[----:B------:R-:W-:Y:S01]  /*47a0*/  @!P4 R2UR UR8, R20 ;  /* 0x000000001408c2ca */ /* 0x000fe200000e0000 */
[----:B------:R-:W-:Y:S01]  /*47b0*/  VOTEU.ALL UP1, P4 ;  /* 0x0000000000ff7886 */ /* 0x000fe20002020000 */
[----:B------:R-:W-:Y:S01]  /*47c0*/  @!P4 R2UR UR9, R21 ;  /* 0x000000001509c2ca */ /* 0x000fe200000e0000 */
[----:B------:R-:W-:Y:S01]  /*47d0*/  UMOV UR10, 0x0 ;  /* 0x00000000000a7882 */ /* 0x000fe20000000000 */
[----:B------:R-:W-:Y:S03]  /*47e0*/  UMOV UR11, 0x10000000 ;  /* 0x10000000000b7882 */ /* 0x000fe60000000000 */
[----:B------:R-:W3:Y:S01]  /*47f0*/  LDC.64 R10, c[0x0][0xb18] ;  /* 0x0002c600ff0a7b82 */ /* 0x000ee20000000a00 */
[----:B------:R-:W-:Y:S01]  /*4800*/  @!UP1 UIADD3 UR18, UPT, UPT, UR26, 0x20, URZ ;  /* 0x000000201a129890 */ /* 0x000fe2000fffe0ff */
[----:B------:R-:W-:Y:S01]  /*4810*/  @P3 SHF.R.U32.HI R24, RZ, 0x10, R29 ;  /* 0x00000010ff183819 */ /* 0x000fe2000001161d */
[----:B------:R-:W-:Y:S01]  /*4820*/  @!UP1 UIADD3 UR16, UPT, UPT, UR7, 0x1200, URZ ;  /* 0x0000120007109890 */ /* 0x000fe2000fffe0ff */
[----:B------:R-:W-:Y:S01]  /*4830*/  VIADD R27, R27, 0x1 ;  /* 0x000000011b1b7836 */ /* 0x000fe20000000000 */
[----:B------:R-:W-:Y:S03]  /*4840*/  VOTEU.ALL UP1, P4 ;  /* 0x0000000000ff7886 */ /* 0x000fe60002020000 */
[----:B------:R-:W5:Y:S01]  /*4850*/  @!P1 LDC R0, c[0x0][0xb20] ;  /* 0x0002c800ff009b82 */ /* 0x000f620000000800 */
[----:B------:R-:W-:Y:S01]  /*4860*/  UMOV UR19, UR27 ;  /* 0x0000001b00137c82 */ /* 0x000fe20008000000 */
[----:B------:R-:W-:Y:S01]  /*4870*/  IMAD.U32 R21, RZ, RZ, UR8 ;  /* 0x00000008ff157e24 */ /* 0x000fe2000f8e00ff */
[----:B------:R-:W-:Y:S05]  /*4880*/  UMOV UR20, UR36 ;  /* 0x0000002400147c82 */ /* 0x000fea0008000000 */
[----:B-1----:R-:W1:Y:S01]  /*4890*/  @!P1 LDC R3, c[0x0][0xb0c] ;  /* 0x0002c300ff039b82 */ /* 0x002e620000000800 */
[----:B------:R-:W-:Y:S01]  /*48a0*/  IMAD.U32 R20, RZ, RZ, UR9 ;  /* 0x00000009ff147e24 */ /* 0x000fe2000f8e00ff */
[----:B------:R-:W-:Y:S01]  /*48b0*/  UPRMT UR8, UR37, 0x654, UR17 ;  /* 0x0000065425087896 */ /* 0x000fe20008000011 */
[----:B------:R-:W-:Y:S03]  /*48c0*/  @!P4 R2UR UR15, R21 ;  /* 0x00000000150fc2ca */ /* 0x000fe600000e0000 */
[----:B------:R-:W-:Y:S01]  /*48d0*/  @!P4 R2UR UR14, R20 ;  /* 0x00000000140ec2ca */ /* 0x000fe200000e0000 */
[----:B------:R-:W-:Y:S11]  /*48e0*/  @!P4 IMAD.MOV.U32 R20, RZ, RZ, 0x1000 ;  /* 0x00001000ff14c424 */ /* 0x000ff600078e00ff */
[----:B------:R-:W-:Y:S01]  /*48f0*/  @!UPT UIADD3 URZ, UPT, UPT, URZ, URZ, URZ ;  /* 0x000000fffffff290 */ /* 0x000fe2000fffe0ff */
[----:B------:R1:W-:Y:S01]  /*4900*/  @!UP1 UTMALDG.3D [UR16], [UR14], desc[UR10] ;  /* 0x00000a100e0095b4 */ /* 0x0003e20008011000 */
[----:B------:R1:W-:Y:S02]  /*4910*/  @!P4 SYNCS.ARRIVE.TRANS64.RED.A0TR RZ, [UR7+0xa8], R20 ;  /* 0x0000a814ffffc9a7 */ /* 0x0003e40008300407 */
[----:B-1----:R-:W-:Y:S01]  /*4920*/  @!P1 ISETP.NE.AND P2, PT, R3, 0x1, PT ;  /* 0x000000010300980c */ /* 0x002fe20003f45270 */
[C---:B--2---:R-:W-:Y:S01]  /*4930*/  @!P1 IMAD.HI.U32 R14, R13.reuse, R14, RZ ;  /* 0x0000000e0d0e9227 */ /* 0x044fe200078e00ff */
[----:B---3--:R-:W-:Y:S03]  /*4940*/  @!P1 ISETP.NE.AND P0, PT, R10, 0x1, PT ;  /* 0x000000010a00980c */ /* 0x008fe60003f05270 */
[C---:B------:R-:W-:Y:S01]  /*4950*/  @!P1 IMAD.HI.U32 R11, R8.reuse, R11, RZ ;  /* 0x0000000b080b9227 */ /* 0x040fe200078e00ff */
[----:B------:R-:W-:Y:S04]  /*4960*/  @!P1 SHF.R.U32.HI R14, RZ, R15, R14 ;  /* 0x0000000fff0e9219 */ /* 0x000fe8000001160e */
[----:B-----5:R-:W-:Y:S01]  /*4970*/  @!P1 SHF.R.U32.HI R9, RZ, R0, R11 ;  /* 0x00000000ff099219 */ /* 0x020fe2000001160b */
[----:B------:R-:W-:Y:S01]  /*4980*/  SYNCS.ARRIVE.TRANS64.RED.A1T0 RZ, [UR8], RZ ;  /* 0x000000ffffff79a7 */ /* 0x000fe20008100408 */
[----:B------:R-:W-:Y:S02]  /*4990*/  @!P1 SEL R14, R13, R14, !P2 ;  /* 0x0000000e0d0e9207 */ /* 0x000fe40005000000 */
[----:B------:R-:W-:Y:S01]  /*49a0*/  @!P1 SEL R9, R8, R9, !P0 ;  /* 0x0000000908099207 */ /* 0x000fe20004000000 */
[----:B------:R-:W1:Y:S04]  /*49b0*/  SYNCS.PHASECHK.TRANS64.TRYWAIT P5, [UR7+0xc8], R12 ;  /* 0x0000c80cff0075a7 */ /* 0x000e6800080a1107 */
[----:B------:R-:W-:Y:S02]  /*49c0*/  @!P1 IMAD.IADD R0, R9, 0x1, -R14 ;  /* 0x0000000109009824 */ /* 0x000fe400078e0a0e */
[----:B------:R-:W-:Y:S02]  /*49d0*/  @!P1 IMAD.IADD R9, R14, 0x1, -R9 ;  /* 0x000000010e099824 */ /* 0x000fe400078e0a09 */
[----:B------:R-:W-:Y:S02]  /*49e0*/  @!P1 IMAD R13, R0, R3, R13 ;  /* 0x00000003000d9224 */ /* 0x000fe400078e020d */
[----:B------:R-:W-:Y:S01]  /*49f0*/  @!P1 IMAD R8, R9, R10, R8 ;  /* 0x0000000a09089224 */ /* 0x000fe200078e0208 */
[----:B-1----:R-:W-:Y:S06]  /*4a00*/  @!P5 BRA `(.L_x_83) ;  /* 0x000000380028d947 */ /* 0x002fec0003800000 */
.L_x_175:
[----:B-1----:R-:W-:Y:S01]  /*4a10*/  @!P4 IADD3 R3, P0, PT, R36, 0x580, RZ ;  /* 0x000005802403c810 */ /* 0x002fe20007f1e0ff */
[----:B------:R-:W-:Y:S01]  /*4a20*/  VOTEU.ALL UP1, P4 ;  /* 0x0000000000ff7886 */ /* 0x000fe20002020000 */
[----:B------:R-:W-:Y:S01]  /*4a30*/  UMOV UR18, 0x0 ;  /* 0x0000000000127882 */ /* 0x000fe20000000000 */
[----:B------:R-:W-:Y:S01]  /*4a40*/  UMOV UR19, 0x10000000 ;  /* 0x1000000000137882 */ /* 0x000fe20000000000 */
[----:B------:R-:W-:Y:S01]  /*4a50*/  @!P4 R2UR UR9, R3 ;  /* 0x000000000309c2ca */ /* 0x000fe200000e0000 */
[----:B------:R-:W-:Y:S01]  /*4a60*/  @!P4 IMAD.X R0, RZ, RZ, R37, P0 ;  /* 0x000000ffff00c224 */ /* 0x000fe200000e0625 */
[----:B------:R-:W-:Y:S01]  /*4a70*/  @!UP1 UIADD3 UR10, UPT, UPT, UR26, 0x40, URZ ;  /* 0x000000401a0a9890 */ /* 0x000fe2000fffe0ff */
[----:B------:R-:W-:Y:S01]  /*4a80*/  ISETP.NE.AND P0, PT, R27, 0x2, PT ;  /* 0x000000021b00780c */ /* 0x000fe20003f05270 */
[----:B------:R-:W-:Y:S01]  /*4a90*/  UMOV UR11, UR27 ;  /* 0x0000001b000b7c82 */ /* 0x000fe20008000000 */
[----:B------:R-:W-:Y:S01]  /*4aa0*/  UMOV UR12, UR36 ;  /* 0x00000024000c7c82 */ /* 0x000fe20008000000 */
[----:B------:R-:W-:Y:S01]  /*4ab0*/  @!P4 R2UR UR8, R0 ;  /* 0x000000000008c2ca */ /* 0x000fe200000e0000 */
[----:B------:R-:W-:Y:S01]  /*4ac0*/  IMAD.IADD R20, R8, 0x1, R58 ;  /* 0x0000000108147824 */ /* 0x000fe200078e023a */
[----:B------:R-:W-:Y:S01]  /*4ad0*/  @P3 R2UR UR36, R24 ;  /* 0x00000000182432ca */ /* 0x000fe200000e0000 */
[----:B------:R-:W-:Y:S01]  /*4ae0*/  IMAD.IADD R21, R13, 0x1, R60 ;  /* 0x000000010d157824 */ /* 0x000fe200078e023c */
[----:B------:R-:W-:Y:S02]  /*4af0*/  SEL R0, RZ, 0x1, P0 ;  /* 0x00000001ff007807 */ /* 0x000fe40000000000 */
[----:B------:R-:W-:Y:S01]  /*4b00*/  LOP3.LUT R32, R32, 0x1, RZ, 0x3c, !PT ;  /* 0x0000000120207812 */ /* 0x000fe200078e3cff */
[----:B------:R-:W-:Y:S01]  /*4b10*/  IMAD.U32 R10, RZ, RZ, UR9 ;  /* 0x00000009ff0a7e24 */ /* 0x000fe2000f8e00ff */
[----:B------:R-:W-:Y:S01]  /*4b20*/  @!UP1 UIADD3 UR9, UPT, UPT, UR7, 0xb0, URZ ;  /* 0x000000b007099890 */ /* 0x000fe2000fffe0ff */
[----:B------:R-:W-:Y:S02]  /*4b30*/  LOP3.LUT R25, R25, R0, RZ, 0x3c, !PT ;  /* 0x0000000019197212 */ /* 0x000fe400078e3cff */
[----:B------:R-:W-:Y:S02]  /*4b40*/  SEL R27, R27, RZ, P0 ;  /* 0x000000ff1b1b7207 */ /* 0x000fe40000000000 */
[----:B------:R-:W-:Y:S01]  /*4b50*/  IMAD.U32 R11, RZ, RZ, UR8 ;  /* 0x00000008ff0b7e24 */ /* 0x000fe2000f8e00ff */
[----:B------:R-:W-:Y:S01]  /*4b60*/  @!P4 R2UR UR14, R10 ;  /* 0x000000000a0ec2ca */ /* 0x000fe200000e0000 */
[----:B------:R-:W-:Y:S01]  /*4b70*/  @!UP1 UIADD3 UR8, UPT, UPT, UR7, 0x2200, URZ ;  /* 0x0000220007089890 */ /* 0x000fe2000fffe0ff */
[----:B------:R-:W-:Y:S02]  /*4b80*/  VOTEU.ALL UP1, P4 ;  /* 0x0000000000ff7886 */ /* 0x000fe40002020000 */
[----:B------:R-:W-:Y:S11]  /*4b90*/  @!P4 R2UR UR15, R11 ;  /* 0x000000000b0fc2ca */ /* 0x000ff600000e0000 */
[----:B------:R-:W-:Y:S02]  /*4ba0*/  @!UPT UIADD3 URZ, UPT, UPT, URZ, URZ, URZ ;  /* 0x000000fffffff290 */ /* 0x000fe4000fffe0ff */
[----:B------:R2:W-:Y:S01]  /*4bb0*/  @!UP1 UTMALDG.3D [UR8], [UR14], desc[UR18] ;  /* 0x000012080e0095b4 */ /* 0x0005e20008011000 */
[----:B------:R2:W-:Y:S01]  /*4bc0*/  @!P4 SYNCS.ARRIVE.TRANS64.RED.A0TR RZ, [UR7+0xb0], R23 ;  /* 0x0000b017ffffc9a7 */ /* 0x0005e20008300407 */
[----:B------:R-:W-:Y:S01]  /*4bd0*/  UPLOP3.LUT UP1, UPT, UPT, UPT, UPT, 0x80, 0x8 ;  /* 0x000000000008789c */ /* 0x000fe20003f2f070 */
[----:B------:R-:W-:Y:S01]  /*4be0*/  SYNCS.ARRIVE.TRANS64.RED.A1T0 RZ, [UR13], RZ ;  /* 0x000000ffffff79a7 */ /* 0x000fe2000810040d */
[----:B------:R-:W-:Y:S09]  /*4bf0*/  @P3 BRA `(.L_x_84) ;  /* 0xfffffff000f03947 */ /* 0x000ff2000383ffff */
[----:B------:R-:W-:-:S04]  /*4c00*/  SHF.L.U32 R3, R32, 0x1f, RZ ;  /* 0x0000001f20037819 */ /* 0x000fc800000006ff */
[----:B------:R-:W1:Y:S02]  /*4c10*/  SYNCS.PHASECHK.TRANS64.TRYWAIT P0, [UR7+0xb8], R3 ;  /* 0x0000b803ff0075a7 */ /* 0x000e640008001107 */
[----:B-1----:R-:W-:Y:S05]  /*4c20*/  @!P0 BRA `(.L_x_85) ;  /* 0x0000003400b88947 */ /* 0x002fea0003800000 */
.L_x_177:
[----:B------:R-:W3:Y:S02]  /*4c30*/  SYNCS.PHASECHK.TRANS64.TRYWAIT P0, [UR7+0xc0], R3 ;  /* 0x0000c003ff0075a7 */ /* 0x000ee40008001107 */
[----:B---3--:R-:W-:Y:S05]  /*4c40*/  @!P0 BRA `(.L_x_86) ;  /* 0x0000003400c88947 */ /* 0x008fea0003800000 */
.L_x_179:
[----:B-1----:R-:W-:-:S07]  /*4c50*/  MOV R0, UR7 ;  /* 0x0000000700007c02 */ /* 0x002fce0008000f00 */
.L_x_87:
[----:B-1----:R-:W-:-:S04]  /*4c60*/  SHF.L.U32 R3, R32, 0x1f, RZ ;  /* 0x0000001f20037819 */ /* 0x002fc800000006ff */
[----:B------:R1:W3:Y:S03]  /*4c70*/  SYNCS.PHASECHK.TRANS64.TRYWAIT P0, [R0+URZ+0xc8], R3 ;  /* 0x0000c803000075a7 */ /* 0x0002e600080011ff */
[----:B---3--:R-:W-:Y:S05]  /*4c80*/  @!P0 NANOSLEEP.SYNCS 0x989680 ;  /* 0x009896800000895d */ /* 0x008fea0003900000 */
[----:B------:R-:W3:Y:S02]  /*4c90*/  @!P0 SYNCS.PHASECHK.TRANS64 P0, [R0+URZ+0xc8], R3 ;  /* 0x0000c803000085a7 */ /* 0x000ee400080010ff */
[----:B--23--:R-:W-:Y:S05]  /*4ca0*/  @P0 EXIT ;  /* 0x000000000000094d */ /* 0x00cfea0003800000 */
[----:B------:R-:W-:Y:S05]  /*4cb0*/  BRA `(.L_x_87) ;  /* 0xfffffffc00e87947 */ /* 0x000fea000383ffff */
.L_x_74:
[----:B------:R-:W-:-:S06]  /*4cc0*/  UISETP.GE.AND UP1, UPT, UR8, 0x4, UPT ;  /* 0x000000040800788c */ /* 0x000fcc000bf26270 */
[----:B------:R-:W-:-:S13]  /*4cd0*/  PLOP3.LUT P0, PT, PT, PT, UP1, 0x80, 0x8 ;  /* 0x000000000008781c */ /* 0x000fda0003f0f018 */
[----:B------:R-:W-:Y:S05]  /*4ce0*/  @!P0 EXIT ;  /* 0x000000000000894d */ /* 0x000fea0003800000 */
[----:B------:R-:W-:Y:S01]  /*4cf0*/  BAR.SYNC.DEFER_BLOCKING 0x6, 0xa0 ;  /* 0x0182800000007b1d */ /* 0x000fe20000010000 */
[C---:B------:R-:W-:Y:S01]  /*4d00*/  IMAD.SHL.U32 R7, R72.reuse, 0x20, RZ ;  /* 0x0000002048077824 */ /* 0x040fe200078e00ff */
[C---:B------:R-:W-:Y:S01]  /*4d10*/  LOP3.LUT P0, RZ, R72.reuse, 0x4, RZ, 0xc0, !PT ;  /* 0x0000000448ff7812 */ /* 0x040fe2000780c0ff */
[C---:B------:R-:W-:Y:S01]  /*4d20*/  IMAD.SHL.U32 R64, R72.reuse, 0x10, RZ ;  /* 0x0000001048407824 */ /* 0x040fe200078e00ff */
[----:B------:R-:W-:Y:S01]  /*4d30*/  CS2R R68, SRZ ;  /* 0x0000000000447805 */ /* 0x000fe2000001ff00 */
[C---:B------:R-:W-:Y:S01]  /*4d40*/  IMAD.SHL.U32 R5, R72.reuse, 0x4, RZ ;  /* 0x0000000448057824 */ /* 0x040fe200078e00ff */
[----:B------:R-:W-:Y:S02]  /*4d50*/  UMOV UR48, 0x400 ;  /* 0x0000040000307882 */ /* 0x000fe40000000000 */
[----:B------:R-:W1:Y:S01]  /*4d60*/  LDC R63, c[0x0][0x370] ;  /* 0x0000dc00ff3f7b82 */ /* 0x000e620000000800 */
[----:B------:R-:W-:Y:S01]  /*4d70*/  ULEA UR48, UR37, UR48, 0x18 ;  /* 0x0000003025307291 */ /* 0x000fe2000f8ec0ff */
[----:B------:R-:W-:Y:S01]  /*4d80*/  LOP3.LUT R0, R7, 0xc0, RZ, 0xc0, !PT ;  /* 0x000000c007007812 */ /* 0x000fe200078ec0ff */
[----:B------:R-:W-:Y:S01]  /*4d90*/  IMAD.U32 R2, R72, 0x10000, RZ ;  /* 0x0001000048027824 */ /* 0x000fe200078e00ff */
[----:B------:R-:W-:Y:S01]  /*4da0*/  LOP3.LUT R64, R64, 0x600, RZ, 0xc0, !PT ;  /* 0x0000060040407812 */ /* 0x000fe200078ec0ff */
[----:B------:R-:W-:Y:S01]  /*4db0*/  UIADD3 UR4, UPT, UPT, UR48, 0x200, URZ ;  /* 0x0000020030047890 */ /* 0x000fe2000fffe0ff */
[----:B------:R-:W-:Y:S01]  /*4dc0*/  LOP3.LUT R5, R0, 0x18, R5, 0xf8, !PT ;  /* 0x0000001800057812 */ /* 0x000fe200078ef805 */
[----:B------:R-:W-:Y:S01]  /*4dd0*/  IMAD.MOV.U32 R71, RZ, RZ, 0x20 ;  /* 0x00000020ff477424 */ /* 0x000fe200078e00ff */
[----:B------:R-:W2:Y:S01]  /*4de0*/  LDC R28, c[0x0][0xb0c] ;  /* 0x0002c300ff1c7b82 */ /* 0x000ea20000000800 */
[----:B------:R-:W-:Y:S01]  /*4df0*/  SHF.R.U32.HI R0, RZ, 0x1, R72 ;  /* 0x00000001ff007819 */ /* 0x000fe20000011648 */
[----:B------:R-:W-:Y:S01]  /*4e00*/  IMAD.MOV.U32 R70, RZ, RZ, 0x1 ;  /* 0x00000001ff467424 */ /* 0x000fe200078e00ff */
[--C-:B------:R-:W-:Y:S01]  /*4e10*/  LOP3.LUT R64, R64, 0x20, R7.reuse, 0xf8, !PT ;  /* 0x0000002040407812 */ /* 0x100fe200078ef807 */
[----:B------:R-:W-:Y:S01]  /*4e20*/  IMAD.MOV.U32 R30, RZ, RZ, RZ ;  /* 0x000000ffff1e7224 */ /* 0x000fe200078e00ff */
[----:B------:R-:W-:Y:S01]  /*4e30*/  LOP3.LUT R2, R2, 0x600000, RZ, 0xc0, !PT ;  /* 0x0060000002027812 */ /* 0x000fe200078ec0ff */
[----:B------:R-:W-:Y:S01]  /*4e40*/  IMAD.MOV.U32 R75, RZ, RZ, RZ ;  /* 0x000000ffff4b7224 */ /* 0x000fe200078e00ff */
[----:B------:R-:W-:Y:S01]  /*4e50*/  LOP3.LUT R5, R5, 0x8, R0, 0x78, !PT ;  /* 0x0000000805057812 */ /* 0x000fe200078e7800 */
[----:B------:R-:W4:Y:S01]  /*4e60*/  LDC R61, c[0x0][0xb20] ;  /* 0x0002c800ff3d7b82 */ /* 0x000f220000000800 */
[----:B------:R-:W3:Y:S01]  /*4e70*/  LDS R3, [UR48+0x190] ;  /* 0x00019030ff037984 */ /* 0x000ee20008000800 */
[----:B------:R-:W-:Y:S01]  /*4e80*/  LOP3.LUT R64, R64, 0x100, R7, 0xf8, !PT ;  /* 0x0000010040407812 */ /* 0x000fe200078ef807 */
[----:B------:R-:W-:Y:S01]  /*4e90*/  IMAD.U32 R66, RZ, RZ, UR4 ;  /* 0x00000004ff427e24 */ /* 0x000fe2000f8e00ff */
[----:B------:R-:W-:Y:S01]  /*4ea0*/  LOP3.LUT R72, R72, 0x60, RZ, 0xc0, !PT ;  /* 0x0000006048487812 */ /* 0x000fe200078ec0ff */
[----:B------:R-:W1:Y:S01]  /*4eb0*/  LDCU.64 UR52, c[0x0][0x348] ;  /* 0x00006900ff3477ac */ /* 0x000e620008000a00 */
[----:B------:R-:W-:-:S02]  /*4ec0*/  LOP3.LUT R64, R64, R5, RZ, 0xfc, !PT ;  /* 0x0000000540407212 */ /* 0x000fc400078efcff */
[----:B------:R-:W1:Y:S01]  /*4ed0*/  LDC R27, c[0x0][0xb30] ;  /* 0x0002cc00ff1b7b82 */ /* 0x000e620000000800 */
[----:B------:R-:W-:Y:S01]  /*4ee0*/  SEL R71, R71, 0xffffffe0, !P0 ;  /* 0xffffffe047477807 */ /* 0x000fe20004000000 */
[----:B------:R-:W1:Y:S01]  /*4ef0*/  LDCU.64 UR38, c[0x0][0x888] ;  /* 0x00011100ff2677ac */ /* 0x000e620008000a00 */
[----:B------:R-:W1:Y:S05]  /*4f00*/  LDCU.64 UR44, c[0x0][0x890] ;  /* 0x00011200ff2c77ac */ /* 0x000e6a0008000a00 */
[----:B------:R-:W1:Y:S01]  /*4f10*/  LDC.64 R56, c[0x0][0xb10] ;  /* 0x0002c400ff387b82 */ /* 0x000e620000000a00 */
[----:B------:R-:W-:Y:S01]  /*4f20*/  UMOV UR50, URZ ;  /* 0x000000ff00327c82 */ /* 0x000fe20008000000 */
[----:B------:R-:W-:-:S06]  /*4f30*/  UMOV UR49, URZ ;  /* 0x000000ff00317c82 */ /* 0x000fcc0008000000 */
[----:B------:R-:W1:Y:S08]  /*4f40*/  LDC.64 R24, c[0x0][0xb18] ;  /* 0x0002c600ff187b82 */ /* 0x000e700000000a00 */
[----:B------:R-:W1:Y:S08]  /*4f50*/  LDC.64 R22, c[0x0][0xb28] ;  /* 0x0002ca00ff167b82 */ /* 0x000e700000000a00 */
[----:B------:R-:W1:Y:S01]  /*4f60*/  LDC.64 R54, c[0x0][0x8b0] ;  /* 0x00022c00ff367b82 */ /* 0x000e620000000a00 */
[----:B---3--:R-:W-:-:S07]  /*4f70*/  IMAD.IADD R2, R3, 0x1, R2 ;  /* 0x0000000103027824 */ /* 0x008fce00078e0202 */
[----:B------:R-:W3:Y:S08]  /*4f80*/  LDC.64 R52, c[0x0][0x8a8] ;  /* 0x00022a00ff347b82 */ /* 0x000ef00000000a00 */
[----:B--2-4-:R-:W1:Y:S02]  /*4f90*/  LDC R62, c[0x0][0x374] ;  /* 0x0000dd00ff3e7b82 */ /* 0x014e640000000800 */
.L_x_124:
[C---:B------:R-:W-:Y:S02]  /*4fa0*/  LEA R0, R75.reuse, UR48, 0x3 ;  /* 0x000000304b007c11 */ /* 0x040fe4000f8e18ff */
[----:B------:R-:W-:Y:S02]  /*4fb0*/  SHF.L.U32 R3, R68, 0x1f, RZ ;  /* 0x0000001f44037819 */ /* 0x000fe400000006ff */
[----:B------:R-:W-:Y:S02]  /*4fc0*/  LEA R16, R75, UR48, 0x4 ;  /* 0x000000304b107c11 */ /* 0x000fe4000f8e20ff */
[----:B------:R-:W2:Y:S02]  /*4fd0*/  SYNCS.PHASECHK.TRANS64.TRYWAIT P0, [R0+URZ+0xe0], R3 ;  /* 0x0000e003000075a7 */ /* 0x000ea400080011ff */
[----:B-12---:R-:W-:Y:S05]  /*4fe0*/  @!P0 BRA `(.L_x_88) ;  /* 0x0000003000f88947 */ /* 0x006fea0003800000 */
.L_x_180:
[----:B------:R-:W4:Y:S01]  /*4ff0*/  LDC.64 R14, c[0x0][0xb10] ;  /* 0x0002c400ff0e7b82 */ /* 0x000f220000000a00 */
[----:B------:R-:W3:Y:S01]  /*5000*/  LDS.128 R16, [R16+0x170] ;  /* 0x0001700010107984 */ /* 0x000ee20000000c00 */
[----:B-1----:R-:W-:Y:S01]  /*5010*/  ISETP.NE.AND P1, PT, R27, 0x1, PT ;  /* 0x000000011b00780c */ /* 0x002fe20003f25270 */
[----:B--2---:R-:W-:Y:S01]  /*5020*/  VIADD R0, R0, 0xf0 ;  /* 0x000000f000007836 */ /* 0x004fe20000000000 */
[----:B------:R-:W-:Y:S04]  /*5030*/  ISETP.GE.AND P0, PT, R26, 0x1, PT ;  /* 0x000000011a00780c */ /* 0x000fe80003f06270 */
[----:B------:R-:W1:Y:S01]  /*5040*/  LDC.64 R12, c[0x0][0xb18] ;  /* 0x0002c600ff0c7b82 */ /* 0x000e620000000a00 */
[----:B------:R-:W-:Y:S01]  /*5050*/  PRMT R0, RZ, 0x654, R0 ;  /* 0x00000654ff007816 */ /* 0x000fe20000000000 */
[----:B------:R-:W-:Y:S01]  /*5060*/  @!PT LDS RZ, [RZ] ;  /* 0x00000000fffff984 */ /* 0x000fe20000000800 */
[----:B------:R-:W-:Y:S01]  /*5070*/  @!PT LDS RZ, [RZ] ;  /* 0x00000000fffff984 */ /* 0x000fe20000000800 */
[----:B------:R-:W-:Y:S01]  /*5080*/  @!PT LDS RZ, [RZ] ;  /* 0x00000000fffff984 */ /* 0x000fe20000000800 */
[----:B------:R-:W-:Y:S01]  /*5090*/  @!PT LDS RZ, [RZ] ;  /* 0x00000000fffff984 */ /* 0x000fe20000000800 */
[----:B------:R2:W-:Y:S06]  /*50a0*/  MEMBAR.ALL.CTA ;  /* 0x0000000000007992 */ /* 0x0005ec0000008000 */
[----:B--2---:R-:W2:Y:S01]  /*50b0*/  FENCE.VIEW.ASYNC.S ;  /* 0x00000000000073c6 */ /* 0x004ea20000000000 */
[----:B------:R-:W1:Y:S08]  /*50c0*/  @!P1 LDC R11, c[0x0][0xb20] ;  /* 0x0002c800ff0b9b82 */ /* 0x000e700000000800 */
[----:B------:R-:W1:Y:S01]  /*50d0*/  @!P1 LDC R10, c[0x0][0xb0c] ;  /* 0x0002c300ff0a9b82 */ /* 0x000e620000000800 */
[----:B--2---:R2:W-:Y:S01]  /*50e0*/  SYNCS.ARRIVE.TRANS64.RED.A1T0 RZ, [R0+URZ], RZ ;  /* 0x000000ff00ff79a7 */ /* 0x0045e200081004ff */
[----:B---3--:R-:W-:Y:S04]  /*50f0*/  LOP3.LUT P4, RZ, R18, 0x1, RZ, 0xc0, !PT ;  /* 0x0000000112ff7812 */ /* 0x008fe8000788c0ff */
[----:B------:R-:W-:Y:S09]  /*5100*/  P2R R73, PR, RZ, 0x10 ;  /* 0x00000010ff497803 */ /* 0x000ff20000000000 */
[----:B------:R-:W-:Y:S02]  /*5110*/  @P4 MOV R31, R16 ;  /* 0x00000010001f4202 */ /* 0x000fe40000000f00 */
[----:B------:R-:W-:Y:S01]  /*5120*/  @P4 LOP3.LUT R29, R17, 0xffff, RZ, 0xc0, !PT ;  /* 0x0000ffff111d4812 */ /* 0x000fe200078ec0ff */
[----:B--2-4-:R-:W-:Y:S06]  /*5130*/  @!P0 BRA `(.L_x_89) ;  /* 0x0000000000a48947 */ /* 0x014fec0003800000 */
[----:B------:R-:W-:Y:S01]  /*5140*/  IMAD.HI.U32 R36, R62, R25, RZ ;  /* 0x000000193e247227 */ /* 0x000fe200078e00ff */
[----:B------:R-:W-:Y:S02]  /*5150*/  ISETP.NE.AND P0, PT, R24, 0x1, PT ;  /* 0x000000011800780c */ /* 0x000fe40003f05270 */
[----:B------:R-:W-:Y:S01]  /*5160*/  ISETP.NE.AND P2, PT, R26, 0x1, PT ;  /* 0x000000011a00780c */ /* 0x000fe20003f45270 */
[-C--:B------:R-:W-:Y:S01]  /*5170*/  IMAD.HI.U32 R34, R63, R56.reuse, RZ ;  /* 0x000000383f227227 */ /* 0x080fe200078e00ff */
[----:B------:R-:W-:Y:S02]  /*5180*/  SHF.R.U32.HI R33, RZ, R61, R36 ;  /* 0x0000003dff217219 */ /* 0x000fe40000011624 */
[----:B------:R-:W-:Y:S01]  /*5190*/  ISETP.NE.AND P3, PT, R28, 0x1, PT ;  /* 0x000000011c00780c */ /* 0x000fe20003f65270 */
[----:B------:R-:W-:Y:S01]  /*51a0*/  IMAD.HI.U32 R40, R29, R25, RZ ;  /* 0x000000191d287227 */ /* 0x000fe200078e00ff */
[----:B------:R-:W-:Y:S02]  /*51b0*/  SHF.R.U32.HI R34, RZ, R57, R34 ;  /* 0x00000039ff227219 */ /* 0x000fe40000011622 */
[----:B------:R-:W-:Y:S01]  /*51c0*/  SEL R3, R62, R33, !P0 ;  /* 0x000000213e037207 */ /* 0x000fe20004000000 */
[----:B------:R-:W-:Y:S01]  /*51d0*/  IMAD.HI.U32 R38, R31, R56, RZ ;  /* 0x000000381f267227 */ /* 0x000fe200078e00ff */
[----:B------:R-:W-:Y:S03]  /*51e0*/  SEL R7, R63, R34, !P3 ;  /* 0x000000223f077207 */ /* 0x000fe60005800000 */
[-C--:B------:R-:W-:Y:S01]  /*51f0*/  IMAD.HI.U32 R34, R3, R22.reuse, RZ ;  /* 0x0000001603227227 */ /* 0x080fe200078e00ff */
[----:B------:R-:W-:Y:S03]  /*5200*/  SHF.R.U32.HI R38, RZ, R57, R38 ;  /* 0x00000039ff267219 */ /* 0x000fe60000011626 */
[----:B------:R-:W-:Y:S01]  /*5210*/  IMAD.HI.U32 R36, R7, R22, RZ ;  /* 0x0000001607247227 */ /* 0x000fe200078e00ff */
[----:B------:R-:W-:Y:S02]  /*5220*/  @P2 SHF.R.U32.HI R3, RZ, R23, R34 ;  /* 0x00000017ff032219 */ /* 0x000fe40000011622 */
[----:B------:R-:W-:Y:S02]  /*5230*/  SHF.R.U32.HI R34, RZ, R61, R40 ;  /* 0x0000003dff227219 */ /* 0x000fe40000011628 */
[----:B------:R-:W-:Y:S01]  /*5240*/  @P2 SHF.R.U32.HI R7, RZ, R23, R36 ;  /* 0x00000017ff072219 */ /* 0x000fe20000011624 */
[C---:B------:R-:W-:Y:S01]  /*5250*/  IMAD R4, R26.reuse, R3, RZ ;  /* 0x000000031a047224 */ /* 0x040fe200078e02ff */
[----:B------:R-:W-:Y:S02]  /*5260*/  SEL R5, R29, R34, !P0 ;  /* 0x000000221d057207 */ /* 0x000fe40004000000 */
[----:B------:R-:W-:Y:S01]  /*5270*/  SEL R3, R31, R38, !P3 ;  /* 0x000000261f037207 */ /* 0x000fe20005800000 */
[----:B------:R-:W-:Y:S01]  /*5280*/  IMAD R6, R26, R7, RZ ;  /* 0x000000071a067224 */ /* 0x000fe200078e02ff */
[C---:B------:R-:W-:Y:S01]  /*5290*/  ISETP.GE.AND P0, PT, R5.reuse, R4, PT ;  /* 0x000000040500720c */ /* 0x040fe20003f06270 */
[----:B------:R-:W-:Y:S03]  /*52a0*/  IMAD.HI.U32 R8, R5, R22, RZ ;  /* 0x0000001605087227 */ /* 0x000fe600078e00ff */
[----:B------:R-:W-:Y:S01]  /*52b0*/  ISETP.GE.OR P0, PT, R3, R6, P0 ;  /* 0x000000060300720c */ /* 0x000fe20000706670 */
[----:B------:R-:W-:Y:S01]  /*52c0*/  IMAD.MOV R6, RZ, RZ, -R3 ;  /* 0x000000ffff067224 */ /* 0x000fe200078e0a03 */
[-C--:B------:R-:W-:Y:S03]  /*52d0*/  SHF.R.U32.HI R8, RZ, R23.reuse, R8 ;  /* 0x00000017ff087219 */ /* 0x080fe60000011608 */
[----:B------:R-:W-:Y:S01]  /*52e0*/  IMAD R31, R28, R6, R31 ;  /* 0x000000061c1f7224 */ /* 0x000fe200078e021f */
[----:B------:R-:W-:Y:S05]  /*52f0*/  SEL R9, R5, R8, !P2 ;  /* 0x0000000805097207 */ /* 0x000fea0005000000 */
[----:B------:R-:W-:Y:S02]  /*5300*/  IMAD.MOV R8, RZ, RZ, -R9 ;  /* 0x000000ffff087224 */ /* 0x000fe400078e0a09 */
[C---:B------:R-:W-:Y:S04]  /*5310*/  @!P0 IMAD.HI.U32 R4, R3.reuse, R22, RZ ;  /* 0x0000001603048227 */ /* 0x040fe800078e00ff */
[----:B------:R-:W-:Y:S01]  /*5320*/  IMAD R8, R26, R8, R5 ;  /* 0x000000081a087224 */ /* 0x000fe200078e0205 */
[----:B------:R-:W-:Y:S04]  /*5330*/  @!P0 SHF.R.U32.HI R4, RZ, R23, R4 ;  /* 0x00000017ff048219 */ /* 0x000fe80000011604 */
[----:B------:R-:W-:Y:S02]  /*5340*/  @!P0 SEL R0, R3, R4, !P2 ;  /* 0x0000000403008207 */ /* 0x000fe40005000000 */
[----:B------:R-:W-:Y:S02]  /*5350*/  IADD3 R4, PT, PT, -R5, RZ, RZ ;  /* 0x000000ff05047210 */ /* 0x000fe40007ffe1ff */
[----:B------:R-:W-:Y:S01]  /*5360*/  @!P0 IADD3 R9, PT, PT, R9, -R0, RZ ;  /* 0x8000000009098210 */ /* 0x000fe20007ffe0ff */
[----:B------:R-:W-:Y:S02]  /*5370*/  @!P0 IMAD R0, R7, R8, R0 ;  /* 0x0000000807008224 */ /* 0x000fe400078e0200 */
[----:B------:R-:W-:Y:S02]  /*5380*/  IMAD R29, R24, R4, R29 ;  /* 0x00000004181d7224 */ /* 0x000fe400078e021d */
[----:B------:R-:W-:Y:S02]  /*5390*/  @!P0 IMAD R5, R9, R26, R3 ;  /* 0x0000001a09058224 */ /* 0x000fe400078e0203 */
[----:B------:R-:W-:Y:S04]  /*53a0*/  @!P0 IMAD.MOV.U32 R3, RZ, RZ, R0 ;  /* 0x000000ffff038224 */ /* 0x000fe800078e0000 */
[----:B------:R-:W-:Y:S02]  /*53b0*/  IMAD R31, R3, R28, R31 ;  /* 0x0000001c031f7224 */ /* 0x000fe400078e021f */
[----:B------:R-:W-:Y:S07]  /*53c0*/  IMAD R29, R5, R24, R29 ;  /* 0x00000018051d7224 */ /* 0x000fee00078e021d */
.L_x_89:
[----:B-1----:R-:W-:Y:S01]  /*53d0*/  @!P1 ISETP.NE.AND P0, PT, R12, 0x1, PT ;  /* 0x000000010c00980c */ /* 0x002fe20003f05270 */
[----:B------:R-:W-:Y:S01]  /*53e0*/  @!P1 IMAD.HI.U32 R4, R29, R13, RZ ;  /* 0x0000000d1d049227 */ /* 0x000fe200078e00ff */
[----:B------:R-:W-:Y:S01]  /*53f0*/  R2UR UR42, R21 ;  /* 0x00000000152a72ca */ /* 0x000fe200000e0000 */
[----:B------:R-:W-:Y:S01]  /*5400*/  BSSY.RECONVERGENT B6, `(.L_x_90) ;  /* 0x0000031000067945 */ /* 0x000fe20003800200 */
[----:B------:R-:W-:Y:S01]  /*5410*/  R2UR UR41, R20 ;  /* 0x00000000142972ca */ /* 0x000fe200000e0000 */
[----:B------:R-:W-:Y:S01]  /*5420*/  @!P1 IMAD.HI.U32 R0, R31, R14, RZ ;  /* 0x0000000e1f009227 */ /* 0x000fe200078e00ff */
[----:B------:R-:W-:Y:S02]  /*5430*/  @!P1 SHF.R.U32.HI R4, RZ, R11, R4 ;  /* 0x0000000bff049219 */ /* 0x000fe40000011604 */
[----:B------:R-:W-:Y:S01]  /*5440*/  @!P1 ISETP.NE.AND P2, PT, R10, 0x1, PT ;  /* 0x000000010a00980c */ /* 0x000fe20003f45270 */
[----:B------:R-:W-:Y:S01]  /*5450*/  VIADD R75, R75, 0x1 ;  /* 0x000000014b4b7836 */ /* 0x000fe20000000000 */
[----:B------:R-:W-:Y:S02]  /*5460*/  @!P1 SEL R3, R29, R4, !P0 ;  /* 0x000000041d039207 */ /* 0x000fe40004000000 */
[----:B------:R-:W-:Y:S02]  /*5470*/  @!P1 SHF.R.U32.HI R0, RZ, R15, R0 ;  /* 0x0000000fff009219 */ /* 0x000fe40000011600 */
[----:B------:R-:W-:Y:S01]  /*5480*/  LOP3.LUT P0, RZ, R66, 0x1b0, RZ, 0xc0, !PT ;  /* 0x000001b042ff7812 */ /* 0x000fe2000780c0ff */
[----:B------:R-:W-:Y:S01]  /*5490*/  USHF.L.U32 UR42, UR42, 0x6, URZ ;  /* 0x000000062a2a7899 */ /* 0x000fe200080006ff */
[----:B------:R-:W-:Y:S01]  /*54a0*/  @!P1 SEL R4, R31, R0, !P2 ;  /* 0x000000001f049207 */ /* 0x000fe20005000000 */
[----:B------:R-:W-:Y:S01]  /*54b0*/  UIMAD UR41, UR41, 0x60, URZ ;  /* 0x00000060292978a4 */ /* 0x000fe2000f8e02ff */
[----:B------:R-:W-:Y:S03]  /*54c0*/  @P4 SHF.R.U32.HI R67, RZ, 0x10, R17 ;  /* 0x00000010ff434819 */ /* 0x000fe60000011611 */
[----:B------:R-:W-:Y:S02]  /*54d0*/  @!P1 IMAD.IADD R0, R3, 0x1, -R4 ;  /* 0x0000000103009824 */ /* 0x000fe400078e0a04 */
[----:B------:R-:W-:Y:S02]  /*54e0*/  @!P1 IMAD.IADD R3, R4, 0x1, -R3 ;  /* 0x0000000104039824 */ /* 0x000fe400078e0a03 */
[----:B------:R-:W-:Y:S02]  /*54f0*/  @!P1 IMAD R31, R0, R10, R31 ;  /* 0x0000000a001f9224 */ /* 0x000fe400078e021f */
[----:B------:R-:W-:Y:S01]  /*5500*/  @!P1 IMAD R29, R3, R12, R29 ;  /* 0x0000000c031d9224 */ /* 0x000fe200078e021d */
[----:B------:R-:W-:Y:S06]  /*5510*/  @!P0 BRA `(.L_x_91) ;  /* 0x00000000007c8947 */ /* 0x000fec0003800000 */
[----:B------:R-:W1:Y:S01]  /*5520*/  LDCU.64 UR8, c[0x4][0x80] ;  /* 0x01001000ff0877ac */ /* 0x000e620008000a00 */
[----:B------:R-:W-:Y:S01]  /*5530*/  MOV R16, 0x0 ;  /* 0x0000000000107802 */ /* 0x000fe20000000f00 */
[----:B------:R-:W-:Y:S02]  /*5540*/  HFMA2 R12, -RZ, RZ, 0, 5.9604644775390625e-08 ;  /* 0x00000001ff0c7431 */ /* 0x000fe400000001ff */
[----:B------:R-:W-:Y:S01]  /*5550*/  IMAD.MOV.U32 R8, RZ, RZ, 0x70 ;  /* 0x00000070ff087424 */ /* 0x000fe200078e00ff */
[----:B------:R2:W3:Y:S01]  /*5560*/  LDC.64 R14, c[0x4][R16] ;  /* 0x01000000100e7b82 */ /* 0x0004e20000000a00 */
[----:B------:R-:W4:Y:S01]  /*5570*/  LDCU.64 UR6, c[0x4][0x88] ;  /* 0x01001100ff0677ac */ /* 0x000f220008000a00 */
[----:B------:R-:W-:Y:S01]  /*5580*/  IMAD.MOV.U32 R13, RZ, RZ, RZ ;  /* 0x000000ffff0d7224 */ /* 0x000fe200078e00ff */
[----:B------:R-:W2:Y:S01]  /*5590*/  LDCU.64 UR4, c[0x4][0x8] ;  /* 0x01000100ff0477ac */ /* 0x000ea20008000a00 */
[----:B-1----:R-:W-:Y:S01]  /*55a0*/  MOV R5, UR9 ;  /* 0x0000000900057c02 */ /* 0x002fe20008000f00 */
[----:B------:R-:W-:Y:S01]  /*55b0*/  IMAD.U32 R4, RZ, RZ, UR8 ;  /* 0x00000008ff047e24 */ /* 0x000fe2000f8e00ff */
[----:B----4-:R-:W-:Y:S01]  /*55c0*/  MOV R7, UR7 ;  /* 0x0000000700077c02 */ /* 0x010fe20008000f00 */
[----:B------:R-:W-:Y:S01]  /*55d0*/  IMAD.U32 R6, RZ, RZ, UR6 ;  /* 0x00000006ff067e24 */ /* 0x000fe2000f8e00ff */
[----:B--2---:R-:W-:Y:S01]  /*55e0*/  MOV R11, UR5 ;  /* 0x00000005000b7c02 */ /* 0x004fe20008000f00 */
[----:B------:R-:W-:Y:S02]  /*55f0*/  IMAD.U32 R10, RZ, RZ, UR4 ;  /* 0x00000004ff0a7e24 */ /* 0x000fe4000f8e00ff */
[----:B------:R-:W-:Y:S07]  /*5600*/  LEPC R20, `(.L_x_92) ;  /* 0x000000001014794e */ /* 0x000fee0000000000 */
[----:B---3-5:R-:W-:Y:S05]  /*5610*/  CALL.ABS.NOINC R14 ;  /* 0x000000000e007343 */ /* 0x028fea0003c00000 */
.L_x_92:
[----:B------:R-:W1:Y:S01]  /*5620*/  LDCU.64 UR8, c[0x4][0x80] ;  /* 0x01001000ff0877ac */ /* 0x000e620008000a00 */
[----:B------:R-:W2:Y:S01]  /*5630*/  LDC.64 R16, c[0x4][R16] ;  /* 0x0100000010107b82 */ /* 0x000ea20000000a00 */
[----:B------:R-:W-:Y:S02]  /*5640*/  HFMA2 R12, -RZ, RZ, 0, 5.9604644775390625e-08 ;  /* 0x00000001ff0c7431 */ /* 0x000fe400000001ff */
[----:B------:R-:W-:Y:S02]  /*5650*/  IMAD.MOV.U32 R8, RZ, RZ, 0x70 ;  /* 0x00000070ff087424 */ /* 0x000fe400078e00ff */
[----:B------:R-:W-:Y:S01]  /*5660*/  IMAD.MOV.U32 R13, RZ, RZ, RZ ;  /* 0x000000ffff0d7224 */ /* 0x000fe200078e00ff */
[----:B------:R-:W3:Y:S01]  /*5670*/  LDCU.64 UR6, c[0x4][0x88] ;  /* 0x01001100ff0677ac */ /* 0x000ee20008000a00 */
[----:B------:R-:W4:Y:S01]  /*5680*/  LDCU.64 UR4, c[0x4][0x8] ;  /* 0x01000100ff0477ac */ /* 0x000f220008000a00 */
[----:B-1----:R-:W-:Y:S02]  /*5690*/  MOV R4, UR8 ;  /* 0x0000000800047c02 */ /* 0x002fe40008000f00 */
[----:B------:R-:W-:Y:S02]  /*56a0*/  MOV R5, UR9 ;  /* 0x0000000900057c02 */ /* 0x000fe40008000f00 */
[----:B---3--:R-:W-:Y:S01]  /*56b0*/  MOV R7, UR7 ;  /* 0x0000000700077c02 */ /* 0x008fe20008000f00 */
[----:B------:R-:W-:Y:S01]  /*56c0*/  IMAD.U32 R6, RZ, RZ, UR6 ;  /* 0x00000006ff067e24 */ /* 0x000fe2000f8e00ff */
[----:B----4-:R-:W-:Y:S01]  /*56d0*/  MOV R11, UR5 ;  /* 0x00000005000b7c02 */ /* 0x010fe20008000f00 */
[----:B------:R-:W-:Y:S02]  /*56e0*/  IMAD.U32 R10, RZ, RZ, UR4 ;  /* 0x00000004ff0a7e24 */ /* 0x000fe4000f8e00ff */
[----:B------:R-:W-:Y:S07]  /*56f0*/  LEPC R20, `(.L_x_91) ;  /* 0x000000001014794e */ /* 0x000fee0000000000 */
[----:B--2---:R-:W-:Y:S05]  /*5700*/  CALL.ABS.NOINC R16 ;  /* 0x0000000010007343 */ /* 0x004fea0003c00000 */
.L_x_91:
[----:B------:R-:W-:Y:S05]  /*5710*/  BSYNC.RECONVERGENT B6 ;  /* 0x0000000000067941 */ /* 0x000fea0003800200 */
.L_x_90:
[----:B------:R-:W-:Y:S01]  /*5720*/  ISETP.NE.U32.AND P4, PT, R54, RZ, PT ;  /* 0x000000ff3600720c */ /* 0x000fe20003f85070 */
[----:B------:R-:W-:Y:S01]  /*5730*/  UISETP.NE.AND UP2, UPT, UR51, URZ, UPT ;  /* 0x000000ff3300728c */ /* 0x000fe2000bf45270 */
[----:B------:R-:W-:Y:S01]  /*5740*/  ISETP.NE.U32.AND P2, PT, RZ, UR38, PT ;  /* 0x00000026ff007c0c */ /* 0x000fe2000bf45070 */
[----:B------:R-:W-:Y:S01]  /*5750*/  UISETP.NE.U32.AND UP1, UPT, UR44, URZ, UPT ;  /* 0x000000ff2c00728c */ /* 0x000fe2000bf25070 */
[----:B------:R-:W-:Y:S01]  /*5760*/  ISETP.NE.AND.EX P4, PT, R55, RZ, PT, P4 ;  /* 0x000000ff3700720c */ /* 0x000fe20003f85340 */
[----:B------:R-:W-:Y:S01]  /*5770*/  UPLOP3.LUT UP0, UPT, UPT, UPT, UPT, 0x40, 0x4 ;  /* 0x000000000004789c */ /* 0x000fe20003f0e870 */
[----:B------:R-:W-:Y:S01]  /*5780*/  ISETP.NE.AND.EX P2, PT, RZ, UR39, PT, P2 ;  /* 0x00000027ff007c0c */ /* 0x000fe2000bf45320 */
[----:B------:R-:W-:Y:S01]  /*5790*/  UISETP.NE.AND.EX UP1, UPT, UR45, URZ, UPT, UP1 ;  /* 0x000000ff2d00728c */ /* 0x000fe2000bf25310 */
[----:B------:R-:W-:Y:S04]  /*57a0*/  PLOP3.LUT P1, PT, PT, PT, UP2, 0x80, 0x8 ;  /* 0x000000000008781c */ /* 0x000fe80003f2f028 */
[----:B------:R-:W-:Y:S06]  /*57b0*/  @UP2 UPLOP3.LUT UP0, UPT, UPT, UPT, UP1, 0x80, 0x8 ;  /* 0x000000000008289c */ /* 0x000fec0003f0f010 */
[----:B------:R-:W-:Y:S01]  /*57c0*/  PLOP3.LUT P0, PT, PT, PT, UP0, 0x80, 0x8 ;  /* 0x000000000008781c */ /* 0x000fe20003f0f008 */
[----:B------:R-:W-:Y:S01]  /*57d0*/  @!UPT UIADD3 URZ, UPT, UPT, URZ, URZ, URZ ;  /* 0x000000fffffff290 */ /* 0x000fe2000fffe0ff */
[----:B------:R-:W-:Y:S11]  /*57e0*/  BRA.U !UP1, `(.L_x_93) ;  /* 0x0000000109387547 */ /* 0x000ff6000b800000 */
[----:B------:R-:W-:Y:S01]  /*57f0*/  UISETP.NE.U32.AND UP0, UPT, UR38, URZ, UPT ;  /* 0x000000ff2600728c */ /* 0x000fe2000bf05070 */
[----:B------:R-:W-:Y:S02]  /*5800*/  HFMA2 R0, -RZ, RZ, 0, 5.9604644775390625e-08 ;  /* 0x00000001ff007431 */ /* 0x000fe400000001ff */
[----:B------:R-:W-:Y:S01]  /*5810*/  IMAD.MOV.U32 R59, RZ, RZ, 0x1 ;  /* 0x00000001ff3b7424 */ /* 0x000fe200078e00ff */
[----:B------:R-:W-:Y:S06]  /*5820*/  UISETP.NE.AND.EX UP0, UPT, UR39, URZ, UPT, UP0 ;  /* 0x000000ff2700728c */ /* 0x000fec000bf05300 */
[----:B------:R-:W-:Y:S05]  /*5830*/  PLOP3.LUT P3, PT, PT, PT, UP0, 0x80, 0x8 ;  /* 0x000000000008781c */ /* 0x000fea0003f6f008 */
[----:B------:R-:W1:Y:S01]  /*5840*/  @UP0 LDCU.64 UR6, c[0x0][0x888] ;  /* 0x00011100ff0607ac */ /* 0x000e620008000a00 */
[----:B------:R-:W-:Y:S07]  /*5850*/  @UP0 UIMAD UR4, UR36, UR44, URZ ;  /* 0x0000002c240402a4 */ /* 0x000fee000f8e02ff */
[----:B------:R-:W-:Y:S01]  /*5860*/  @!P3 PRMT R59, R0, 0x7610, R59 ;  /* 0x00007610003bb816 */ /* 0x000fe2000000003b */
[----:B-1----:R-:W-:Y:S03]  /*5870*/  @UP0 UIMAD.WIDE UR6, UR4, 0x4, UR6 ;  /* 0x00000004040608a5 */ /* 0x002fe6000f8e0206 */
[----:B------:R-:W1:Y:S03]  /*5880*/  @!UP0 LDCU UR4, c[0x0][0x880] ;  /* 0x00011000ff0487ac */ /* 0x000e660008000800 */
[----:B------:R-:W-:Y:S01]  /*5890*/  IMAD.U32 R4, RZ, RZ, UR6 ;  /* 0x00000006ff047e24 */ /* 0x000fe2000f8e00ff */
[----:B------:R-:W-:Y:S05]  /*58a0*/  MOV R5, UR7 ;  /* 0x0000000700057c02 */ /* 0x000fea0008000f00 */
[----:B-----5:R2:W5:Y:S02]  /*58b0*/  @P3 LDG.E R35, desc[UR46][R4.64] ;  /* 0x0000002e04233981 */ /* 0x020564000c1e1900 */
[----:B-12---:R-:W-:Y:S02]  /*58c0*/  @!P3 IMAD.U32 R35, RZ, RZ, UR4 ;  /* 0x00000004ff23be24 */ /* 0x006fe4000f8e00ff */
.L_x_93:
[----:B------:R-:W-:Y:S05]  /*58d0*/  @!P4 BRA `(.L_x_94) ;  /* 0x000000000020c947 */ /* 0x000fea0003800000 */
[----:B------:R-:W-:Y:S04]  /*58e0*/  ISETP.NE.U32.AND P3, PT, R52, RZ, PT ;  /* 0x000000ff3400720c */ /* 0x000fe80003f65070 */
[----:B------:R-:W-:Y:S11]  /*58f0*/  ISETP.NE.AND.EX P3, PT, R53, RZ, PT, P3 ;  /* 0x000000ff3500720c */ /* 0x000ff60003f65330 */
[----:B------:R-:W-:Y:S02]  /*5900*/  @!UPT UIADD3 URZ, UPT, UPT, URZ, URZ, URZ ;  /* 0x000000fffffff290 */ /* 0x000fe4000fffe0ff */
[----:B------:R-:W1:Y:S01]  /*5910*/  @P3 LDC.64 R4, c[0x0][0x8a8] ;  /* 0x00022a00ff043b82 */ /* 0x000e620000000a00 */
[----:B------:R-:W-:Y:S04]  /*5920*/  @P3 IMAD R0, R54, UR36, RZ ;  /* 0x0000002436003c24 */ /* 0x000fe8000f8e02ff */
[----:B-1----:R-:W-:Y:S05]  /*5930*/  @P3 IMAD.WIDE R4, R0, 0x4, R4 ;  /* 0x0000000400043825 */ /* 0x002fea00078e0204 */
[----:B-----5:R1:W5:Y:S02]  /*5940*/  @P3 LDG.E R32, desc[UR46][R4.64] ;  /* 0x0000002e04203981 */ /* 0x020364000c1e1900 */
[----:B-1----:R-:W2:Y:S02]  /*5950*/  @!P3 LDC R32, c[0x0][0x8a0] ;  /* 0x00022800ff20bb82 */ /* 0x002ea40000000800 */
.L_x_94:
[----:B-----5:R-:W-:Y:S01]  /*5960*/  FSETP.NEU.AND P3, PT, R35, RZ, PT ;  /* 0x000000ff2300720b */ /* 0x020fe20003f6d000 */
[----:B------:R-:W-:Y:S01]  /*5970*/  IMAD.SHL.U32 R39, R64, 0x2, RZ ;  /* 0x0000000240277824 */ /* 0x000fe200078e00ff */
[----:B------:R-:W-:Y:S01]  /*5980*/  SEL R6, RZ, 0xffffffff, P2 ;  /* 0xffffffffff067807 */ /* 0x000fe20001000000 */
[----:B------:R-:W-:Y:S01]  /*5990*/  BSSY B1, `(.L_x_95) ;  /* 0x0000035000017945 */ /* 0x000fe20003800000 */
[----:B------:R-:W-:Y:S01]  /*59a0*/  @P1 LOP3.LUT P2, RZ, R59, 0xff, RZ, 0xc0, !PT ;  /* 0x000000ff3bff1812 */ /* 0x000fe2000784c0ff */
[----:B------:R-:W-:Y:S01]  /*59b0*/  VIADD R78, R39, UR48 ;  /* 0x00000030274e7c36 */ /* 0x000fe20008000000 */
[----:B------:R-:W-:Y:S01]  /*59c0*/  @P1 SEL R5, RZ, 0xffffffff, P3 ;  /* 0xffffffffff051807 */ /* 0x000fe20001800000 */
[----:B------:R-:W-:Y:S01]  /*59d0*/  IMAD.MOV.U32 R84, RZ, RZ, 0x1 ;  /* 0x00000001ff547424 */ /* 0x000fe200078e00ff */
[----:B------:R-:W-:Y:S01]  /*59e0*/  LOP3.LUT R70, R70, 0x1, RZ, 0x3c, !PT ;  /* 0x0000000146467812 */ /* 0x000fe200078e3cff */
[----:B------:R-:W-:Y:S01]  /*59f0*/  IMAD.MOV.U32 R38, RZ, RZ, RZ ;  /* 0x000000ffff267224 */ /* 0x000fe200078e00ff */
[----:B------:R-:W-:Y:S02]  /*5a00*/  @P0 SEL R5, R6, R5, !P2 ;  /* 0x0000000506050207 */ /* 0x000fe40005000000 */
[----:B------:R-:W-:Y:S02]  /*5a10*/  CS2R R50, SRZ ;  /* 0x0000000000327805 */ /* 0x000fe4000001ff00 */
[C---:B------:R-:W-:Y:S02]  /*5a20*/  LEA R79, R30.reuse, UR48, 0x3 ;  /* 0x000000301e4f7c11 */ /* 0x040fe4000f8e18ff */
[----:B------:R-:W-:Y:S02]  /*5a30*/  CS2R R48, SRZ ;  /* 0x0000000000307805 */ /* 0x000fe4000001ff00 */
[----:B------:R-:W-:Y:S02]  /*5a40*/  @P1 LOP3.LUT R5, R5, 0x1, RZ, 0xc0, !PT ;  /* 0x0000000105051812 */ /* 0x000fe400078ec0ff */
[----:B------:R-:W-:Y:S02]  /*5a50*/  CS2R R42, SRZ ;  /* 0x00000000002a7805 */ /* 0x000fe4000001ff00 */
[----:B------:R-:W-:Y:S02]  /*5a60*/  SHF.L.U32 R4, R69, 0x1f, RZ ;  /* 0x0000001f45047819 */ /* 0x000fe400000006ff */
[----:B------:R-:W-:Y:S02]  /*5a70*/  CS2R R40, SRZ ;  /* 0x0000000000287805 */ /* 0x000fe4000001ff00 */
[----:B------:R-:W-:Y:S01]  /*5a80*/  ISETP.NE.U32.OR P5, PT, R5, 0x1, !P1 ;  /* 0x000000010500780c */ /* 0x000fe20004fa5470 */
[----:B------:R-:W-:Y:S01]  /*5a90*/  IMAD.IADD R77, R71, 0x1, R78 ;  /* 0x00000001474d7824 */ /* 0x000fe200078e024e */
[----:B------:R-:W-:Y:S02]  /*5aa0*/  PLOP3.LUT P2, PT, PT, PT, UP1, 0x80, 0x8 ;  /* 0x000000000008781c */ /* 0x000fe40003f4f018 */
[----:B------:R-:W-:Y:S02]  /*5ab0*/  LOP3.LUT P4, R74, R59, 0xff, RZ, 0xc0, !PT ;  /* 0x000000ff3b4a7812 */ /* 0x000fe4000788c0ff */
[----:B------:R-:W-:Y:S02]  /*5ac0*/  SEL R5, RZ, 0xffffffff, P3 ;  /* 0xffffffffff057807 */ /* 0x000fe40001800000 */
[----:B------:R-:W-:Y:S02]  /*5ad0*/  LEA.HI R33, R30, R30, RZ, 0x1 ;  /* 0x0000001e1e217211 */ /* 0x000fe400078f08ff */
[----:B------:R-:W-:Y:S02]  /*5ae0*/  P2R R76, PR, RZ, 0x20 ;  /* 0x00000020ff4c7803 */ /* 0x000fe40000000000 */
[----:B------:R-:W-:Y:S02]  /*5af0*/  SHF.R.U32.HI R3, RZ, 0x1, R33 ;  /* 0x00000001ff037819 */ /* 0x000fe40000011621 */
[----:B------:R-:W-:Y:S02]  /*5b00*/  @P5 SHF.L.U32 R7, R70, 0x1f, RZ ;  /* 0x0000001f46075819 */ /* 0x000fe400000006ff */
[----:B------:R-:W-:Y:S01]  /*5b10*/  @P2 SEL R5, R6, R5, !P4 ;  /* 0x0000000506052207 */ /* 0x000fe20006000000 */
[----:B------:R-:W-:Y:S01]  /*5b20*/  IMAD R0, R3, 0x60, R2 ;  /* 0x0000006003007824 */ /* 0x000fe200078e0202 */
[----:B------:R-:W1:Y:S01]  /*5b30*/  @P5 SYNCS.PHASECHK.TRANS64.TRYWAIT P1, [UR48+0xa0], R7 ;  /* 0x0000a007ff0055a7 */ /* 0x000e620008021130 */
[----:B------:R-:W-:Y:S02]  /*5b40*/  LOP3.LUT R33, R33, 0xffe, RZ, 0xc0, !PT ;  /* 0x00000ffe21217812 */ /* 0x000fe400078ec0ff */
[----:B------:R-:W-:Y:S03]  /*5b50*/  LOP3.LUT R5, R5, 0x1, RZ, 0xc0, !PT ;  /* 0x0000000105057812 */ /* 0x000fe600078ec0ff */
[----:B------:R-:W-:Y:S01]  /*5b60*/  IMAD.IADD R33, R30, 0x1, -R33 ;  /* 0x000000011e217824 */ /* 0x000fe200078e0a21 */
[----:B------:R-:W-:Y:S03]  /*5b70*/  ISETP.NE.U32.AND P2, PT, R5, 0x1, PT ;  /* 0x000000010500780c */ /* 0x000fe60003f45070 */
[----:B------:R-:W-:Y:S01]  /*5b80*/  IMAD R33, R33, 0x100000, R0 ;  /* 0x0010000021217824 */ /* 0x000fe200078e0200 */
[----:B------:R-:W-:Y:S01]  /*5b90*/  P2R R85, PR, RZ, 0x4 ;  /* 0x00000004ff557803 */ /* 0x000fe20000000000 */
[----:B------:R3:W4:Y:S01]  /*5ba0*/  SYNCS.PHASECHK.TRANS64.TRYWAIT P0, [R79+URZ+0x100], R4 ;  /* 0x000100044f0075a7 */ /* 0x00072200080011ff */
[----:B-1----:R-:W-:Y:S01]  /*5bb0*/  @P5 SEL R84, RZ, 0x1, !P1 ;  /* 0x00000001ff545807 */ /* 0x002fe20004800000 */
[----:B---3--:R-:W-:Y:S06]  /*5bc0*/  @!P5 BRA `(.L_x_96) ;  /* 0x000000000044d947 */ /* 0x008fec0003800000 */
[----:B------:R-:W-:Y:S01]  /*5bd0*/  IMAD.MOV.U32 R50, RZ, RZ, RZ ;  /* 0x000000ffff327224 */ /* 0x000fe200078e00ff */
[----:B------:R-:W-:Y:S01]  /*5be0*/  ISETP.NE.AND P1, PT, R84, RZ, PT ;  /* 0x000000ff5400720c */ /* 0x000fe20003f25270 */
[----:B------:R-:W-:Y:S01]  /*5bf0*/  BSSY B0, `(.L_x_97) ;  /* 0x0000008000007945 */ /* 0x000fe20003800000 */
[----:B------:R-:W-:Y:S02]  /*5c00*/  CS2R R42, SRZ ;  /* 0x00000000002a7805 */ /* 0x000fe4000001ff00 */
[----:B------:R-:W-:Y:S02]  /*5c10*/  CS2R R40, SRZ ;  /* 0x0000000000287805 */ /* 0x000fe4000001ff00 */
[----:B------:R-:W-:Y:S07]  /*5c20*/  CS2R R48, SRZ ;  /* 0x0000000000307805 */ /* 0x000fee000001ff00 */
[----:B------:R-:W-:Y:S05]  /*5c30*/  @P1 BRA `(.L_x_98) ;  /* 0x00000000000c1947 */ /* 0x000fea0003800000 */
[----:B------:R-:W-:Y:S04]  /*5c40*/  SHF.L.U32 R3, R70, 0x1f, RZ ;  /* 0x0000001f46037819 */ /* 0x000fe800000006ff */
[----:B------:R-:W1:Y:S02]  /*5c50*/  SYNCS.PHASECHK.TRANS64.TRYWAIT P1, [UR48+0xa0], R3 ;  /* 0x0000a003ff0075a7 */ /* 0x000e640008021130 */
[----:B-1----:R-:W-:Y:S05]  /*5c60*/  @!P1 BRA `(.L_x_99) ;  /* 0x0000002400ec9947 */ /* 0x002fea0003800000 */
.L_x_98:
[----:B------:R-:W-:Y:S05]  /*5c70*/  BSYNC B0 ;  /* 0x0000000000007941 */ /* 0x000fea0003800000 */
.L_x_97:
[----:B------:R-:W-:Y:S01]  /*5c80*/  ISETP.NE.AND P1, PT, R85, RZ, PT ;  /* 0x000000ff5500720c */ /* 0x000fe20003f25270 */
[----:B------:R-:W-:Y:S11]  /*5c90*/  HFMA2 R38, -RZ, RZ, 0, 5.9604644775390625e-08 ;  /* 0x00000001ff267431 */ /* 0x000ff600000001ff */
[----:B------:R-:W-:Y:S01]  /*5ca0*/  @!UPT UIADD3 URZ, UPT, UPT, URZ, URZ, URZ ;  /* 0x000000fffffff290 */ /* 0x000fe2000fffe0ff */
[----:B------:R-:W-:Y:S05]  /*5cb0*/  @P1 WARPSYNC.ALL ;  /* 0x0000000000001948 */ /* 0x000fea0003800000 */
[----:B------:R3:W1:Y:S04]  /*5cc0*/  @P1 LDSM.16.M88.4 R40, [R39+UR48+0x200] ;  /* 0x000200302728183b */ /* 0x0006680008000200 */
[----:B------:R3:W1:Y:S02]  /*5cd0*/  @P1 LDSM.16.M88.4 R48, [R77+0x200] ;  /* 0x000200004d30183b */ /* 0x0006640000000200 */
.L_x_96:
[----:B------:R-:W-:Y:S05]  /*5ce0*/  BSYNC B1 ;  /* 0x0000000000017941 */ /* 0x000fea0003800000 */
.L_x_95:
[----:B-1----:R-:W-:Y:S04]  /*5cf0*/  SHF.R.U32.HI R0, RZ, 0x15, R33 ;  /* 0x00000015ff007819 */ /* 0x002fe80000011621 */
[----:B------:R-:W-:Y:S01]  /*5d00*/  LOP3.LUT P1, RZ, R0, 0x3, R65, 0x48, !PT ;  /* 0x0000000300ff7812 */ /* 0x000fe20007824841 */
[----:B------:R-:W-:Y:S01]  /*5d10*/  @!UPT UIADD3 URZ, UPT, UPT, URZ, URZ, URZ ;  /* 0x000000fffffff290 */ /* 0x000fe2000fffe0ff */
[----:B----4-:R-:W-:Y:S11]  /*5d20*/  @P0 BRA `(.L_x_100) ;  /* 0x0000000000080947 */ /* 0x010ff60003800000 */
[----:B------:R-:W1:Y:S02]  /*5d30*/  SYNCS.PHASECHK.TRANS64.TRYWAIT P0, [R79+URZ+0x100], R4 ;  /* 0x000100044f0075a7 */ /* 0x000e6400080011ff */
[----:B-1----:R-:W-:Y:S05]  /*5d40*/  @!P0 BRA `(.L_x_101) ;  /* 0x0000002400cc8947 */ /* 0x002fea0003800000 */
.L_x_100:
[----:B------:R-:W-:Y:S05]  /*5d50*/  @!P1 BRA `(.L_x_102) ;  /* 0x0000000000409947 */ /* 0x000fea0003800000 */
[----:B------:R-:W4:Y:S01]  /*5d60*/  LDCU.64 UR8, c[0x4][0x70] ;  /* 0x01000e00ff0877ac */ /* 0x000f220008000a00 */
[----:B------:R-:W-:Y:S01]  /*5d70*/  MOV R15, 0x0 ;  /* 0x00000000000f7802 */ /* 0x000fe20000000f00 */
[----:B------:R-:W-:Y:S02]  /*5d80*/  HFMA2 R12, -RZ, RZ, 0, 5.9604644775390625e-08 ;  /* 0x00000001ff0c7431 */ /* 0x000fe400000001ff */
[----:B------:R-:W-:Y:S02]  /*5d90*/  IMAD.MOV.U32 R8, RZ, RZ, 0x192 ;  /* 0x00000192ff087424 */ /* 0x000fe400078e00ff */
[----:B------:R-:W-:Y:S01]  /*5da0*/  IMAD.MOV.U32 R13, RZ, RZ, RZ ;  /* 0x000000ffff0d7224 */ /* 0x000fe200078e00ff */
[----:B------:R-:W5:Y:S01]  /*5db0*/  LDCU.64 UR6, c[0x4][0x78] ;  /* 0x01000f00ff0677ac */ /* 0x000f620008000a00 */
[----:B------:R-:W2:Y:S01]  /*5dc0*/  LDC.64 R14, c[0x4][R15] ;  /* 0x010000000f0e7b82 */ /* 0x000ea20000000a00 */
[----:B------:R-:W3:Y:S01]  /*5dd0*/  LDCU.64 UR4, c[0x4][0x10] ;  /* 0x01000200ff0477ac */ /* 0x000ee20008000a00 */
[----:B----4-:R-:W-:Y:S01]  /*5de0*/  MOV R5, UR9 ;  /* 0x0000000900057c02 */ /* 0x010fe20008000f00 */
[----:B-1----:R-:W-:Y:S01]  /*5df0*/  IMAD.U32 R4, RZ, RZ, UR8 ;  /* 0x00000008ff047e24 */ /* 0x002fe2000f8e00ff */
[----:B-----5:R-:W-:Y:S01]  /*5e00*/  MOV R7, UR7 ;  /* 0x0000000700077c02 */ /* 0x020fe20008000f00 */
[----:B------:R-:W-:Y:S01]  /*5e10*/  IMAD.U32 R6, RZ, RZ, UR6 ;  /* 0x00000006ff067e24 */ /* 0x000fe2000f8e00ff */
[----:B---3--:R-:W-:Y:S01]  /*5e20*/  MOV R11, UR5 ;  /* 0x00000005000b7c02 */ /* 0x008fe20008000f00 */
[----:B------:R-:W-:Y:S02]  /*5e30*/  IMAD.U32 R10, RZ, RZ, UR4 ;  /* 0x00000004ff0a7e24 */ /* 0x000fe4000f8e00ff */
[----:B------:R-:W-:Y:S07]  /*5e40*/  LEPC R20, `(.L_x_102) ;  /* 0x000000001014794e */ /* 0x000fee0000000000 */
[----:B--2---:R-:W-:Y:S05]  /*5e50*/  CALL.ABS.NOINC R14 ;  /* 0x000000000e007343 */ /* 0x004fea0003c00000 */
.L_x_102:
[C---:B------:R-:W-:Y:S01]  /*5e60*/  SHF.L.U32 R20, R40.reuse, 0x10, RZ ;  /* 0x0000001028147819 */ /* 0x040fe200000006ff */
[----:B------:R-:W-:Y:S05]  /*5e70*/  WARPSYNC.ALL ;  /* 0x0000000000007948 */ /* 0x000fea0003800000 */
[----:B------:R-:W-:Y:S01]  /*5e80*/  R2UR UR4, R33 ;  /* 0x00000000210472ca */ /* 0x000fe200000e0000 */
[----:B------:R-:W-:Y:S01]  /*5e90*/  BSSY.RECONVERGENT B0, `(.L_x_103) ;  /* 0x000004e000007945 */ /* 0x000fe20003800200 */
[----:B------:R-:W-:Y:S02]  /*5ea0*/  LOP3.LUT R34, R40, 0xffff0000, RZ, 0xc0, !PT ;  /* 0xffff000028227812 */ /* 0x000fe400078ec0ff */
[----:B------:R-:W-:Y:S02]  /*5eb0*/  LOP3.LUT R36, R41, 0xffff0000, RZ, 0xc0, !PT ;  /* 0xffff000029247812 */ /* 0x000fe400078ec0ff */
[----:B------:R-:W-:Y:S02]  /*5ec0*/  SHF.L.U32 R21, R42, 0x10, RZ ;  /* 0x000000102a157819 */ /* 0x000fe400000006ff */
[----:B------:R-:W-:Y:S02]  /*5ed0*/  SHF.L.U32 R37, R43, 0x10, RZ ;  /* 0x000000102b257819 */ /* 0x000fe400000006ff */
[----:B------:R-:W-:Y:S03]  /*5ee0*/  ISETP.NE.AND P0, PT, R72, RZ, PT ;  /* 0x000000ff4800720c */ /* 0x000fe60003f05270 */
[----:B-1----:R-:W2:Y:S02]  /*5ef0*/  LDTM.16dp256bit.x4 R4, tmem[UR4] ;  /* 0x00000004000479ee */ /* 0x002ea40008120000 */
[C---:B--2---:R-:W-:Y:S01]  /*5f00*/  FMUL R0, R32.reuse, R4 ;  /* 0x0000000420007220 */ /* 0x044fe20000400000 */
[C---:B------:R-:W-:Y:S01]  /*5f10*/  FMUL R3, R32.reuse, R5 ;  /* 0x0000000520037220 */ /* 0x040fe20000400000 */
[C---:B------:R-:W-:Y:S01]  /*5f20*/  FMUL R6, R32.reuse, R6 ;  /* 0x0000000620067220 */ /* 0x040fe20000400000 */
[C---:B------:R-:W-:Y:S01]  /*5f30*/  FMUL R7, R32.reuse, R7 ;  /* 0x0000000720077220 */ /* 0x040fe20000400000 */
[----:B------:R-:W-:Y:S01]  /*5f40*/  FFMA R0, R35, R20, R0 ;  /* 0x0000001423007223 */ /* 0x000fe20000000000 */
[----:B------:R-:W-:Y:S01]  /*5f50*/  SHF.L.U32 R20, R41, 0x10, RZ ;  /* 0x0000001029147819 */ /* 0x000fe200000006ff */
[----:B------:R-:W-:Y:S01]  /*5f60*/  FFMA R3, R35, R34, R3 ;  /* 0x0000002223037223 */ /* 0x000fe20000000003 */
[----:B------:R-:W-:Y:S01]  /*5f70*/  LOP3.LUT R34, R43, 0xffff0000, RZ, 0xc0, !PT ;  /* 0xffff00002b227812 */ /* 0x000fe200078ec0ff */
[C---:B------:R-:W-:Y:S01]  /*5f80*/  FMUL R4, R32.reuse, R8 ;  /* 0x0000000820047220 */ /* 0x040fe20000400000 */
[----:B------:R-:W-:Y:S01]  /*5f90*/  FMUL R5, R32, R9 ;  /* 0x0000000920057220 */ /* 0x000fe20000400000 */
[----:B------:R-:W-:Y:S01]  /*5fa0*/  FFMA R6, R35, R20, R6 ;  /* 0x0000001423067223 */ /* 0x000fe20000000006 */
[----:B------:R-:W-:Y:S01]  /*5fb0*/  LOP3.LUT R20, R42, 0xffff0000, RZ, 0xc0, !PT ;  /* 0xffff00002a147812 */ /* 0x000fe200078ec0ff */
[C---:B------:R-:W-:Y:S01]  /*5fc0*/  FMUL R10, R32.reuse, R10 ;  /* 0x0000000a200a7220 */ /* 0x040fe20000400000 */
[----:B------:R-:W-:Y:S01]  /*5fd0*/  F2FP.BF16.F32.PACK_AB R44, R3, R0 ;  /* 0x00000000032c723e */ /* 0x000fe200000010ff */
[----:B------:R-:W-:Y:S01]  /*5fe0*/  FFMA R7, R35, R36, R7 ;  /* 0x0000002423077223 */ /* 0x000fe20000000007 */
[----:B------:R-:W-:Y:S01]  /*5ff0*/  LOP3.LUT R36, R51, 0xffff0000, RZ, 0xc0, !PT ;  /* 0xffff000033247812 */ /* 0x000fe200078ec0ff */
[----:B------:R-:W-:Y:S01]  /*6000*/  FMUL R11, R32, R11 ;  /* 0x0000000b200b7220 */ /* 0x000fe20000400000 */
[----:B------:R-:W-:Y:S01]  /*6010*/  FFMA R4, R35, R21, R4 ;  /* 0x0000001523047223 */ /* 0x000fe20000000004 */
[----:B------:R-:W-:Y:S01]  /*6020*/  SHF.L.U32 R21, R49, 0x10, RZ ;  /* 0x0000001031157819 */ /* 0x000fe200000006ff */
[C---:B------:R-:W-:Y:S01]  /*6030*/  FFMA R5, R35.reuse, R20, R5 ;  /* 0x0000001423057223 */ /* 0x040fe20000000005 */
[C---:B------:R-:W-:Y:S01]  /*6040*/  SHF.L.U32 R20, R48.reuse, 0x10, RZ ;  /* 0x0000001030147819 */ /* 0x040fe200000006ff */
[----:B------:R-:W-:Y:S01]  /*6050*/  FFMA R10, R35, R37, R10 ;  /* 0x00000025230a7223 */ /* 0x000fe2000000000a */
[----:B------:R-:W-:Y:S01]  /*6060*/  SHF.L.U32 R37, R51, 0x10, RZ ;  /* 0x0000001033257819 */ /* 0x000fe200000006ff */
[C---:B------:R-:W-:Y:S01]  /*6070*/  FFMA R11, R35.reuse, R34, R11 ;  /* 0x00000022230b7223 */ /* 0x040fe2000000000b */
[----:B------:R-:W-:Y:S01]  /*6080*/  LOP3.LUT R34, R48, 0xffff0000, RZ, 0xc0, !PT ;  /* 0xffff000030227812 */ /* 0x000fe200078ec0ff */
[C---:B------:R-:W-:Y:S01]  /*6090*/  FMUL R8, R32.reuse, R12 ;  /* 0x0000000c20087220 */ /* 0x040fe20000400000 */
[C---:B------:R-:W-:Y:S01]  /*60a0*/  FMUL R9, R32.reuse, R13 ;  /* 0x0000000d20097220 */ /* 0x040fe20000400000 */
[C---:B------:R-:W-:Y:S01]  /*60b0*/  FMUL R14, R32.reuse, R14 ;  /* 0x0000000e200e7220 */ /* 0x040fe20000400000 */
[C---:B------:R-:W-:Y:S01]  /*60c0*/  FMUL R15, R32.reuse, R15 ;  /* 0x0000000f200f7220 */ /* 0x040fe20000400000 */
[C---:B------:R-:W-:Y:S01]  /*60d0*/  FFMA R8, R35.reuse, R20, R8 ;  /* 0x0000001423087223 */ /* 0x040fe20000000008 */
[C---:B------:R-:W-:Y:S01]  /*60e0*/  FFMA R9, R35.reuse, R34, R9 ;  /* 0x0000002223097223 */ /* 0x040fe20000000009 */
[----:B------:R-:W-:Y:S01]  /*60f0*/  FFMA R14, R35, R21, R14 ;  /* 0x00000015230e7223 */ /* 0x000fe2000000000e */
[----:B------:R-:W-:Y:S01]  /*6100*/  LOP3.LUT R20, R49, 0xffff0000, RZ, 0xc0, !PT ;  /* 0xffff000031147812 */ /* 0x000fe200078ec0ff */
[----:B------:R-:W-:Y:S01]  /*6110*/  FMUL R12, R32, R16 ;  /* 0x00000010200c7220 */ /* 0x000fe20000400000 */
[----:B------:R-:W-:Y:S01]  /*6120*/  SHF.L.U32 R21, R50, 0x10, RZ ;  /* 0x0000001032157819 */ /* 0x000fe200000006ff */
[----:B------:R-:W-:Y:S01]  /*6130*/  FMUL R13, R32, R17 ;  /* 0x00000011200d7220 */ /* 0x000fe20000400000 */
[----:B------:R-:W-:Y:S01]  /*6140*/  LOP3.LUT R34, R50, 0xffff0000, RZ, 0xc0, !PT ;  /* 0xffff000032227812 */ /* 0x000fe200078ec0ff */
[C---:B------:R-:W-:Y:S01]  /*6150*/  FMUL R18, R32.reuse, R18 ;  /* 0x0000001220127220 */ /* 0x040fe20000400000 */
[C---:B------:R-:W-:Y:S01]  /*6160*/  FFMA R15, R35.reuse, R20, R15 ;  /* 0x00000014230f7223 */ /* 0x040fe2000000000f */
[----:B------:R-:W-:Y:S01]  /*6170*/  FMUL R19, R32, R19 ;  /* 0x0000001320137220 */ /* 0x000fe20000400000 */
[C---:B------:R-:W-:Y:S01]  /*6180*/  FFMA R12, R35.reuse, R21, R12 ;  /* 0x00000015230c7223 */ /* 0x040fe2000000000c */
[C---:B------:R-:W-:Y:S01]  /*6190*/  FFMA R13, R35.reuse, R34, R13 ;  /* 0x00000022230d7223 */ /* 0x040fe2000000000d */
[C---:B------:R-:W-:Y:S01]  /*61a0*/  FFMA R18, R35.reuse, R37, R18 ;  /* 0x0000002523127223 */ /* 0x040fe20000000012 */
[----:B------:R-:W-:Y:S01]  /*61b0*/  FFMA R19, R35, R36, R19 ;  /* 0x0000002423137223 */ /* 0x000fe20000000013 */
[----:B------:R-:W-:Y:S02]  /*61c0*/  F2FP.BF16.F32.PACK_AB R45, R7, R6 ;  /* 0x00000006072d723e */ /* 0x000fe400000010ff */
[----:B------:R-:W-:Y:S02]  /*61d0*/  F2FP.BF16.F32.PACK_AB R46, R5, R4 ;  /* 0x00000004052e723e */ /* 0x000fe400000010ff */
[----:B------:R-:W-:Y:S02]  /*61e0*/  F2FP.BF16.F32.PACK_AB R47, R11, R10 ;  /* 0x0000000a0b2f723e */ /* 0x000fe400000010ff */
[----:B------:R-:W-:Y:S02]  /*61f0*/  F2FP.BF16.F32.PACK_AB R80, R9, R8 ;  /* 0x000000080950723e */ /* 0x000fe400000010ff */
[----:B------:R-:W-:Y:S01]  /*6200*/  F2FP.BF16.F32.PACK_AB R81, R15, R14 ;  /* 0x0000000e0f51723e */ /* 0x000fe200000010ff */
[----:B------:R1:W-:Y:S01]  /*6210*/  STSM.16.M88.4 [R78+0x200], R44 ;  /* 0x0002002c4e007844 */ /* 0x0003e20000000200 */
[----:B------:R-:W-:Y:S02]  /*6220*/  F2FP.BF16.F32.PACK_AB R82, R13, R12 ;  /* 0x0000000c0d52723e */ /* 0x000fe400000010ff */
[----:B------:R-:W-:Y:S05]  /*6230*/  F2FP.BF16.F32.PACK_AB R83, R19, R18 ;  /* 0x000000121353723e */ /* 0x000fea00000010ff */
[----:B------:R1:W-:Y:S01]  /*6240*/  STSM.16.M88.4 [R77+0x200], R80 ;  /* 0x000200504d007844 */ /* 0x0003e20000000200 */
[----:B------:R-:W-:Y:S01]  /*6250*/  @!PT LDS RZ, [RZ] ;  /* 0x00000000fffff984 */ /* 0x000fe20000000800 */
[----:B------:R-:W-:Y:S01]  /*6260*/  @!PT LDS RZ, [RZ] ;  /* 0x00000000fffff984 */ /* 0x000fe20000000800 */
[----:B------:R-:W-:Y:S01]  /*6270*/  @!PT LDS RZ, [RZ] ;  /* 0x00000000fffff984 */ /* 0x000fe20000000800 */
[----:B------:R-:W-:Y:S01]  /*6280*/  @!PT LDS RZ, [RZ] ;  /* 0x00000000fffff984 */ /* 0x000fe20000000800 */
[----:B------:R2:W-:Y:S07]  /*6290*/  MEMBAR.ALL.CTA ;  /* 0x0000000000007992 */ /* 0x0005ee0000008000 */
[----:B--2---:R-:W2:Y:S02]  /*62a0*/  FENCE.VIEW.ASYNC.S ;  /* 0x00000000000073c6 */ /* 0x004ea40000000000 */
[----:B--2---:R-:W-:Y:S06]  /*62b0*/  BAR.SYNC.DEFER_BLOCKING 0x1, 0x80 ;  /* 0x0042000000007b1d */ /* 0x004fec0000010000 */
[----:B------:R-:W-:Y:S05]  /*62c0*/  @P0 BRA `(.L_x_104) ;  /* 0x0000000000280947 */ /* 0x000fea0003800000 */
[----:B------:R-:W-:Y:S02]  /*62d0*/  UIADD3 UR4, UPT, UPT, UR48, 0x200, URZ ;  /* 0x0000020030047890 */ /* 0x000fe4000fffe0ff */
[----:B------:R-:W-:Y:S01]  /*62e0*/  UIADD3 UR6, UP0, UPT, UR52, 0x680, URZ ;  /* 0x0000068034067890 */ /* 0x000fe2000ff1e0ff */
[----:B------:R-:W-:Y:S03]  /*62f0*/  UMOV UR43, UR36 ;  /* 0x00000024002b7c82 */ /* 0x000fe60008000000 */
[----:B------:R-:W-:Y:S01]  /*6300*/  MOV R66, UR4 ;  /* 0x0000000400427c02 */ /* 0x000fe20008000f00 */
[----:B------:R-:W-:Y:S03]  /*6310*/  UIADD3.X UR7, UPT, UPT, URZ, UR53, URZ, UP0, !UPT ;  /* 0x00000035ff077290 */ /* 0x000fe600087fe4ff */
[----:B------:R-:W-:Y:S11]  /*6320*/  R2UR UR40, R66 ;  /* 0x00000000422872ca */ /* 0x000ff600000e0000 */
[----:B------:R-:W-:Y:S02]  /*6330*/  @!UPT UIADD3 URZ, UPT, UPT, URZ, URZ, URZ ;  /* 0x000000fffffff290 */ /* 0x000fe4000fffe0ff */
[----:B------:R2:W-:Y:S01]  /*6340*/  UTMASTG.3D [UR40], [UR6] ;  /* 0x00000028060073b5 */ /* 0x0005e20008010000 */
[----:B------:R0:W-:Y:S01]  /*6350*/  UTMACMDFLUSH ;  /* 0x00000000000079b7 */ /* 0x0001e20000000000 */
[----:B--2---:R-:W-:Y:S04]  /*6360*/  DEPBAR.LE SB0, 0x1 ;  /* 0x000080400000791a */ /* 0x004fe80000000000 */
.L_x_104:
[----:B------:R-:W-:Y:S05]  /*6370*/  BSYNC.RECONVERGENT B0 ;  /* 0x0000000000007941 */ /* 0x000fea0003800200 */
.L_x_103:
[----:B------:R-:W-:Y:S01]  /*6380*/  BAR.SYNC.DEFER_BLOCKING 0x1, 0x80 ;  /* 0x0042000000007b1d */ /* 0x000fe20000010000 */
[----:B------:R-:W-:Y:S01]  /*6390*/  ISETP.NE.AND P1, PT, R76, RZ, PT ;  /* 0x000000ff4c00720c */ /* 0x000fe20003f25270 */
[----:B------:R-:W-:Y:S01]  /*63a0*/  UIADD3 UR4, UPT, UPT, UR50, -0x1, URZ ;  /* 0xffffffff32047890 */ /* 0x000fe2000fffe0ff */
[----:B------:R-:W-:Y:S03]  /*63b0*/  LEA R3, R38, UR48, 0x3 ;  /* 0x0000003026037c11 */ /* 0x000fe6000f8e18ff */
[----:B------:R-:W-:Y:S08]  /*63c0*/  UISETP.GT.U32.AND UP0, UPT, UR4, -0x3, UPT ;  /* 0xfffffffd0400788c */ /* 0x000ff0000bf04070 */
[----:B------:R-:W-:Y:S01]  /*63d0*/  @P1 SHF.L.U32 R4, R70, 0x1f, RZ ;  /* 0x0000001f46041819 */ /* 0x000fe200000006ff */
[----:B------:R-:W-:Y:S06]  /*63e0*/  BRA.U UP0, `(.L_x_105) ;  /* 0x0000000100247547 */ /* 0x000fec000b800000 */
[----:B------:R-:W-:Y:S01]  /*63f0*/  IMAD.U32 R5, RZ, RZ, UR49 ;  /* 0x00000031ff057e24 */ /* 0x000fe2000f8e00ff */
[----:B------:R-:W-:Y:S01]  /*6400*/  MOV R0, UR37 ;  /* 0x0000002500007c02 */ /* 0x000fe20008000f00 */
[----:B------:R-:W-:Y:S03]  /*6410*/  UIADD3 UR49, UPT, UPT, UR49, 0x1, URZ ;  /* 0x0000000131317890 */ /* 0x000fe6000fffe0ff */
[----:B------:R-:W-:Y:S01]  /*6420*/  @P1 LEA R5, R5, UR48, 0x3 ;  /* 0x0000003005051c11 */ /* 0x000fe2000f8e18ff */
[----:B------:R-:W-:Y:S04]  /*6430*/  UISETP.NE.AND UP0, UPT, UR49, 0x3, UPT ;  /* 0x000000033100788c */ /* 0x000fe8000bf05270 */
[----:B------:R-:W-:Y:S01]  /*6440*/  @P1 VIADD R5, R5, 0xb8 ;  /* 0x000000b805051836 */ /* 0x000fe20000000000 */
[----:B------:R-:W-:Y:S04]  /*6450*/  USEL UR49, UR49, URZ, UP0 ;  /* 0x000000ff31317287 */ /* 0x000fe80008000000 */
[----:B------:R-:W-:Y:S04]  /*6460*/  @P1 PRMT R0, R0, 0x654, R5 ;  /* 0x0000065400001816 */ /* 0x000fe80000000005 */
[----:B------:R2:W-:Y:S04]  /*6470*/  @P1 SYNCS.ARRIVE.TRANS64.RED.A1T0 RZ, [R0+URZ], RZ ;  /* 0x000000ff00ff19a7 */ /* 0x0005e800081004ff */
.L_x_105:
[----:B------:R-:W4:Y:S01]  /*6480*/  @P1 SYNCS.PHASECHK.TRANS64.TRYWAIT P0, [R3+URZ+0xa0], R4 ;  /* 0x0000a004030015a7 */ /* 0x000f2200080011ff */
[----:B------:R-:W-:Y:S01]  /*6490*/  BSSY B1, `(.L_x_106) ;  /* 0x0000013000017945 */ /* 0x000fe20003800000 */
[----:B----4-:R-:W-:Y:S03]  /*64a0*/  @P1 SEL R84, RZ, 0x1, !P0 ;  /* 0x00000001ff541807 */ /* 0x010fe60004000000 */
[----:B------:R-:W-:Y:S05]  /*64b0*/  @!P1 BRA `(.L_x_107) ;  /* 0x0000000000409947 */ /* 0x000fea0003800000 */
[----:B------:R-:W-:Y:S01]  /*64c0*/  ISETP.NE.AND P1, PT, R85, RZ, PT ;  /* 0x000000ff5500720c */ /* 0x000fe20003f25270 */
[----:B------:R-:W-:Y:S01]  /*64d0*/  BSSY B0, `(.L_x_108) ;  /* 0x0000009000007945 */ /* 0x000fe20003800000 */
[----:B------:R-:W-:Y:S11]  /*64e0*/  ISETP.NE.AND P0, PT, R84, RZ, PT ;  /* 0x000000ff5400720c */ /* 0x000ff60003f05270 */
[----:B------:R-:W-:Y:S05]  /*64f0*/  @P1 IMAD R5, R38, 0x1000, R39 ;  /* 0x0000100026051824 */ /* 0x000fea00078e0227 */
[----:B------:R-:W-:Y:S05]  /*6500*/  @P1 IADD3 R4, PT, PT, R5, UR48, RZ ;  /* 0x0000003005041c10 */ /* 0x000fea000fffe0ff */
[----:B------:R-:W-:Y:S01]  /*6510*/  @P1 IMAD.IADD R4, R71, 0x1, R4 ;  /* 0x0000000147041824 */ /* 0x000fe200078e0204 */
[----:B------:R-:W-:Y:S06]  /*6520*/  @P0 BRA `(.L_x_109) ;  /* 0x00000000000c0947 */ /* 0x000fec0003800000 */
[----:B--2---:R-:W-:Y:S04]  /*6530*/  SHF.L.U32 R0, R70, 0x1f, RZ ;  /* 0x0000001f46007819 */ /* 0x004fe800000006ff */
[----:B------:R-:W2:Y:S02]  /*6540*/  SYNCS.PHASECHK.TRANS64.TRYWAIT P0, [R3+URZ+0xa0], R0 ;  /* 0x0000a000030075a7 */ /* 0x000ea400080011ff */
[----:B--2---:R-:W-:Y:S05]  /*6550*/  @!P0 BRA `(.L_x_110) ;  /* 0x0000001c00dc8947 */ /* 0x004fea0003800000 */
.L_x_109:
[----:B------:R-:W-:Y:S05]  /*6560*/  BSYNC B0 ;  /* 0x0000000000007941 */ /* 0x000fea0003800000 */
.L_x_108:
[----:B------:R-:W-:Y:S02]  /*6570*/  ISETP.NE.AND P0, PT, R85, RZ, PT ;  /* 0x000000ff5500720c */ /* 0x000fe40003f05270 */
[----:B------:R-:W-:Y:S11]  /*6580*/  IADD3 R38, PT, PT, R38, 0x1, RZ ;  /* 0x0000000126267810 */ /* 0x000ff60007ffe0ff */
[----:B------:R-:W-:Y:S05]  /*6590*/  @P0 WARPSYNC.ALL ;  /* 0x0000000000000948 */ /* 0x000fea0003800000 */
[----:B------:R4:W1:Y:S04]  /*65a0*/  @P0 LDSM.16.M88.4 R40, [R5+UR48+0x200] ;  /* 0x000200300528083b */ /* 0x0008680008000200 */
[----:B------:R4:W1:Y:S02]  /*65b0*/  @P0 LDSM.16.M88.4 R48, [R4+0x200] ;  /* 0x000200000430083b */ /* 0x0008640000000200 */
.L_x_107:
[----:B------:R-:W-:Y:S05]  /*65c0*/  BSYNC B1 ;  /* 0x0000000000017941 */ /* 0x000fea0003800000 */
.L_x_106:
[----:B--2---:R-:W-:Y:S05]  /*65d0*/  VIADD R0, R33, 0x20 ;  /* 0x0000002021007836 */ /* 0x004fea0000000000 */
[----:B------:R-:W-:Y:S04]  /*65e0*/  SHF.R.U32.HI R0, RZ, 0x15, R0 ;  /* 0x00000015ff007819 */ /* 0x000fe80000011600 */
[----:B------:R-:W-:Y:S11]  /*65f0*/  LOP3.LUT P0, RZ, R0, 0x3, R65, 0x48, !PT ;  /* 0x0000000300ff7812 */ /* 0x000ff60007804841 */
[----:B------:R-:W-:Y:S02]  /*6600*/  @!UPT UIADD3 URZ, UPT, UPT, URZ, URZ, URZ ;  /* 0x000000fffffff290 */ /* 0x000fe4000fffe0ff */
[----:B------:R-:W-:Y:S05]  /*6610*/  @!P0 BRA `(.L_x_111) ;  /* 0x0000000000408947 */ /* 0x000fea0003800000 */
[----:B------:R-:W4:Y:S01]  /*6620*/  LDCU.64 UR8, c[0x4][0x70] ;  /* 0x01000e00ff0877ac */ /* 0x000f220008000a00 */
[----:B------:R-:W-:Y:S01]  /*6630*/  MOV R15, 0x0 ;  /* 0x00000000000f7802 */ /* 0x000fe20000000f00 */
[----:B------:R-:W-:Y:S02]  /*6640*/  HFMA2 R12, -RZ, RZ, 0, 5.9604644775390625e-08 ;  /* 0x00000001ff0c7431 */ /* 0x000fe400000001ff */
[----:B------:R-:W-:Y:S02]  /*6650*/  IMAD.MOV.U32 R8, RZ, RZ, 0x192 ;  /* 0x00000192ff087424 */ /* 0x000fe400078e00ff */
[----:B------:R-:W-:Y:S01]  /*6660*/  IMAD.MOV.U32 R13, RZ, RZ, RZ ;  /* 0x000000ffff0d7224 */ /* 0x000fe200078e00ff */
[----:B------:R-:W2:Y:S01]  /*6670*/  LDCU.64 UR6, c[0x4][0x78] ;  /* 0x01000f00ff0677ac */ /* 0x000ea20008000a00 */
[----:B------:R-:W1:Y:S01]  /*6680*/  LDC.64 R14, c[0x4][R15] ;  /* 0x010000000f0e7b82 */ /* 0x000e620000000a00 */
[----:B------:R-:W5:Y:S01]  /*6690*/  LDCU.64 UR4, c[0x4][0x10] ;  /* 0x01000200ff0477ac */ /* 0x000f620008000a00 */
[----:B----4-:R-:W-:Y:S01]  /*66a0*/  MOV R5, UR9 ;  /* 0x0000000900057c02 */ /* 0x010fe20008000f00 */
[----:B------:R-:W-:Y:S01]  /*66b0*/  IMAD.U32 R4, RZ, RZ, UR8 ;  /* 0x00000008ff047e24 */ /* 0x000fe2000f8e00ff */
[----:B--2---:R-:W-:Y:S01]  /*66c0*/  MOV R7, UR7 ;  /* 0x0000000700077c02 */ /* 0x004fe20008000f00 */
[----:B------:R-:W-:Y:S01]  /*66d0*/  IMAD.U32 R6, RZ, RZ, UR6 ;  /* 0x00000006ff067e24 */ /* 0x000fe2000f8e00ff */
[----:B-----5:R-:W-:Y:S01]  /*66e0*/  MOV R11, UR5 ;  /* 0x00000005000b7c02 */ /* 0x020fe20008000f00 */
[----:B------:R-:W-:Y:S02]  /*66f0*/  IMAD.U32 R10, RZ, RZ, UR4 ;  /* 0x00000004ff0a7e24 */ /* 0x000fe4000f8e00ff */
[----:B------:R-:W-:Y:S07]  /*6700*/  LEPC R20, `(.L_x_111) ;  /* 0x000000001014794e */ /* 0x000fee0000000000 */
[----:B-1-3--:R-:W-:Y:S05]  /*6710*/  CALL.ABS.NOINC R14 ;  /* 0x000000000e007343 */ /* 0x00afea0003c00000 */
.L_x_111:
[C---:B-1----:R-:W-:Y:S01]  /*6720*/  SHF.L.U32 R20, R40.reuse, 0x10, RZ ;  /* 0x0000001028147819 */ /* 0x042fe200000006ff */
        /* <DEDUP_REMOVED lines=8> */
[----:B----4-:R-:W1:Y:S02]  /*67b0*/  LDTM.16dp256bit.x4 R4, tmem[UR4+0x20] ;  /* 0x00002004000479ee */ /* 0x010e640008120000 */
[C---:B-1----:R-:W-:Y:S01]  /*67c0*/  FMUL R0, R32.reuse, R4 ;  /* 0x0000000420007220 */ /* 0x042fe20000400000 */
        /* <DEDUP_REMOVED lines=60> */
[----:B------:R-:W-:Y:S02]  /*6b90*/  UIADD3 UR8, UP0, UPT, UR52, 0x680, URZ ;  /* 0x0000068034087890 */ /* 0x000fe4000ff1e0ff */
[----:B------:R-:W-:Y:S02]  /*6ba0*/  UIADD3 UR5, UPT, UPT, UR41, 0x20, URZ ;  /* 0x0000002029057890 */ /* 0x000fe4000fffe0ff */
[----:B------:R-:W-:Y:S02]  /*6bb0*/  UIADD3 UR4, UPT, UPT, UR48, 0x1200, URZ ;  /* 0x0000120030047890 */ /* 0x000fe4000fffe0ff */
[----:B------:R-:W-:Y:S01]  /*6bc0*/  UIADD3.X UR9, UPT, UPT, URZ, UR53, URZ, UP0, !UPT ;  /* 0x00000035ff097290 */ /* 0x000fe200087fe4ff */
[----:B------:R-:W-:Y:S01]  /*6bd0*/  UMOV UR6, UR42 ;  /* 0x0000002a00067c82 */ /* 0x000fe20008000000 */
[----:B------:R-:W-:Y:S07]  /*6be0*/  UMOV UR7, UR36 ;  /* 0x0000002400077c82 */ /* 0x000fee0008000000 */
[----:B------:R2:W-:Y:S01]  /*6bf0*/  UTMASTG.3D [UR4], [UR8] ;  /* 0x00000004080073b5 */ /* 0x0005e20008010000 */
[----:B------:R0:W-:Y:S01]  /*6c00*/  UTMACMDFLUSH ;  /* 0x00000000000079b7 */ /* 0x0001e20000000000 */
[----:B--2---:R-:W-:Y:S04]  /*6c10*/  DEPBAR.LE SB0, 0x1 ;  /* 0x000080400000791a */ /* 0x004fe80000000000 */
.L_x_113:
[----:B------:R-:W-:Y:S05]  /*6c20*/  BSYNC.RECONVERGENT B0 ;  /* 0x0000000000007941 */ /* 0x000fea0003800200 */
.L_x_112:
[----:B------:R-:W-:Y:S01]  /*6c30*/  BAR.SYNC.DEFER_BLOCKING 0x1, 0x80 ;  /* 0x0042000000007b1d */ /* 0x000fe20000010000 */
[----:B------:R-:W-:Y:S01]  /*6c40*/  ISETP.NE.AND P1, PT, R76, RZ, PT ;  /* 0x000000ff4c00720c */ /* 0x000fe20003f25270 */
[----:B------:R-:W-:Y:S01]  /*6c50*/  UISETP.GT.U32.AND UP0, UPT, UR50, -0x3, UPT ;  /* 0xfffffffd3200788c */ /* 0x000fe2000bf04070 */
[----:B------:R-:W-:Y:S11]  /*6c60*/  LEA R4, R38, UR48, 0x3 ;  /* 0x0000003026047c11 */ /* 0x000ff6000f8e18ff */
        /* <DEDUP_REMOVED lines=11> */
.L_x_114:
        /* <DEDUP_REMOVED lines=8> */
[----:B--2---:R-:W-:Y:S05]  /*6da0*/  @P1 IADD3 R0, PT, PT, R38, UR48, RZ ;  /* 0x0000003026001c10 */ /* 0x004fea000fffe0ff */
[----:B------:R-:W-:Y:S01]  /*6db0*/  @P1 IMAD.IADD R0, R71, 0x1, R0 ;  /* 0x0000000147001824 */ /* 0x000fe200078e0200 */
[----:B------:R-:W-:Y:S06]  /*6dc0*/  @P0 BRA `(.L_x_118) ;  /* 0x00000000000c0947 */ /* 0x000fec0003800000 */
[----:B------:R-:W-:Y:S04]  /*6dd0*/  SHF.L.U32 R3, R70, 0x1f, RZ ;  /* 0x0000001f46037819 */ /* 0x000fe800000006ff */
[----:B------:R-:W2:Y:S02]  /*6de0*/  SYNCS.PHASECHK.TRANS64.TRYWAIT P0, [R4+URZ+0xa0], R3 ;  /* 0x0000a003040075a7 */ /* 0x000ea400080011ff */
[----:B--2---:R-:W-:Y:S05]  /*6df0*/  @!P0 BRA `(.L_x_119) ;  /* 0x0000001400c88947 */ /* 0x004fea0003800000 */
.L_x_118:
[----:B------:R-:W-:Y:S05]  /*6e00*/  BSYNC B0 ;  /* 0x0000000000007941 */ /* 0x000fea0003800000 */
.L_x_117:
[----:B------:R-:W-:Y:S11]  /*6e10*/  ISETP.NE.AND P0, PT, R85, RZ, PT ;  /* 0x000000ff5500720c */ /* 0x000ff60003f05270 */
[----:B------:R-:W-:Y:S02]  /*6e20*/  @!UPT UIADD3 URZ, UPT, UPT, URZ, URZ, URZ ;  /* 0x000000fffffff290 */ /* 0x000fe4000fffe0ff */
[----:B------:R-:W-:Y:S05]  /*6e30*/  @P0 WARPSYNC.ALL ;  /* 0x0000000000000948 */ /* 0x000fea0003800000 */
[----:B------:R4:W1:Y:S04]  /*6e40*/  @P0 LDSM.16.M88.4 R40, [R38+UR48+0x200] ;  /* 0x000200302628083b */ /* 0x0008680008000200 */
[----:B------:R4:W1:Y:S02]  /*6e50*/  @P0 LDSM.16.M88.4 R48, [R0+0x200] ;  /* 0x000200000030083b */ /* 0x0008640000000200 */
.L_x_116:
[----:B------:R-:W-:Y:S05]  /*6e60*/  BSYNC B1 ;  /* 0x0000000000017941 */ /* 0x000fea0003800000 */
.L_x_115:
[----:B--2-4-:R-:W-:Y:S05]  /*6e70*/  VIADD R0, R33, 0x40 ;  /* 0x0000004021007836 */ /* 0x014fea0000000000 */
[----:B------:R-:W-:Y:S04]  /*6e80*/  SHF.R.U32.HI R0, RZ, 0x15, R0 ;  /* 0x00000015ff007819 */ /* 0x000fe80000011600 */
[----:B------:R-:W-:Y:S11]  /*6e90*/  LOP3.LUT P0, RZ, R0, 0x3, R65, 0x48, !PT ;  /* 0x0000000300ff7812 */ /* 0x000ff60007804841 */
[----:B------:R-:W-:Y:S02]  /*6ea0*/  @!UPT UIADD3 URZ, UPT, UPT, URZ, URZ, URZ ;  /* 0x000000fffffff290 */ /* 0x000fe4000fffe0ff */
[----:B------:R-:W-:Y:S05]  /*6eb0*/  @!P0 BRA `(.L_x_120) ;  /* 0x0000000000408947 */ /* 0x000fea0003800000 */
[----:B------:R-:W2:Y:S01]  /*6ec0*/  LDCU.64 UR8, c[0x4][0x70] ;  /* 0x01000e00ff0877ac */ /* 0x000ea20008000a00 */
[----:B------:R-:W-:Y:S01]  /*6ed0*/  MOV R15, 0x0 ;  /* 0x00000000000f7802 */ /* 0x000fe20000000f00 */
[----:B------:R-:W-:Y:S02]  /*6ee0*/  HFMA2 R12, -RZ, RZ, 0, 5.9604644775390625e-08 ;  /* 0x00000001ff0c7431 */ /* 0x000fe400000001ff */
[----:B------:R-:W-:Y:S02]  /*6ef0*/  IMAD.MOV.U32 R8, RZ, RZ, 0x192 ;  /* 0x00000192ff087424 */ /* 0x000fe400078e00ff */
[----:B------:R-:W-:Y:S01]  /*6f00*/  IMAD.MOV.U32 R13, RZ, RZ, RZ ;  /* 0x000000ffff0d7224 */ /* 0x000fe200078e00ff */
[----:B------:R-:W4:Y:S01]  /*6f10*/  LDCU.64 UR6, c[0x4][0x78] ;  /* 0x01000f00ff0677ac */ /* 0x000f220008000a00 */
[----:B------:R-:W1:Y:S01]  /*6f20*/  LDC.64 R14, c[0x4][R15] ;  /* 0x010000000f0e7b82 */ /* 0x000e620000000a00 */
[----:B------:R-:W5:Y:S01]  /*6f30*/  LDCU.64 UR4, c[0x4][0x10] ;  /* 0x01000200ff0477ac */ /* 0x000f620008000a00 */
[----:B--2---:R-:W-:Y:S01]  /*6f40*/  MOV R5, UR9 ;  /* 0x0000000900057c02 */ /* 0x004fe20008000f00 */
[----:B------:R-:W-:Y:S01]  /*6f50*/  IMAD.U32 R4, RZ, RZ, UR8 ;  /* 0x00000008ff047e24 */ /* 0x000fe2000f8e00ff */
[----:B----4-:R-:W-:Y:S01]  /*6f60*/  MOV R7, UR7 ;  /* 0x0000000700077c02 */ /* 0x010fe20008000f00 */
[----:B------:R-:W-:Y:S01]  /*6f70*/  IMAD.U32 R6, RZ, RZ, UR6 ;  /* 0x00000006ff067e24 */ /* 0x000fe2000f8e00ff */
[----:B-----5:R-:W-:Y:S01]  /*6f80*/  MOV R11, UR5 ;  /* 0x00000005000b7c02 */ /* 0x020fe20008000f00 */
[----:B------:R-:W-:Y:S02]  /*6f90*/  IMAD.U32 R10, RZ, RZ, UR4 ;  /* 0x00000004ff0a7e24 */ /* 0x000fe4000f8e00ff */
[----:B------:R-:W-:Y:S07]  /*6fa0*/  LEPC R20, `(.L_x_120) ;  /* 0x000000001014794e */ /* 0x000fee0000000000 */
[----:B-1-3--:R-:W-:Y:S05]  /*6fb0*/  CALL.ABS.NOINC R14 ;  /* 0x000000000e007343 */ /* 0x00afea0003c00000 */
.L_x_120:
[----:B------:R-:W-:Y:S01]  /*6fc0*/  ISETP.NE.AND P0, PT, R72, RZ, PT ;  /* 0x000000ff4800720c */ /* 0x000fe20003f05270 */
[----:B------:R-:W-:Y:S05]  /*6fd0*/  WARPSYNC.ALL ;  /* 0x0000000000007948 */ /* 0x000fea0003800000 */
[----:B------:R-:W-:Y:S01]  /*6fe0*/  R2UR UR4, R33 ;  /* 0x00000000210472ca */ /* 0x000fe200000e0000 */
[----:B------:R-:W-:Y:S01]  /*6ff0*/  BSSY.RECONVERGENT B0, `(.L_x_121) ;  /* 0x0000052000007945 */ /* 0x000fe20003800200 */
[----:B------:R-:W-:Y:S02]  /*7000*/  R2UR UR5, R79 ;  /* 0x000000004f0572ca */ /* 0x000fe400000e0000 */
[C---:B-1----:R-:W-:Y:S02]  /*7010*/  SHF.L.U32 R20, R40.reuse, 0x10, RZ ;  /* 0x0000001028147819 */ /* 0x042fe400000006ff */
[----:B------:R-:W-:Y:S02]  /*7020*/  LOP3.LUT R34, R40, 0xffff0000, RZ, 0xc0, !PT ;  /* 0xffff000028227812 */ /* 0x000fe400078ec0ff */
[C---:B------:R-:W-:Y:S02]  /*7030*/  SHF.L.U32 R21, R41.reuse, 0x10, RZ ;  /* 0x0000001029157819 */ /* 0x040fe400000006ff */
[----:B------:R-:W-:Y:S02]  /*7040*/  LOP3.LUT R36, R41, 0xffff0000, RZ, 0xc0, !PT ;  /* 0xffff000029247812 */ /* 0x000fe400078ec0ff */
[C---:B------:R-:W-:Y:S01]  /*7050*/  SHF.L.U32 R37, R42.reuse, 0x10, RZ ;  /* 0x000000102a257819 */ /* 0x040fe200000006ff */
[----:B------:R-:W1:Y:S01]  /*7060*/  LDTM.16dp256bit.x4 R4, tmem[UR4+0x40] ;  /* 0x00004004000479ee */ /* 0x000e620008120000 */
[----:B------:R-:W-:Y:S01]  /*7070*/  LOP3.LUT R38, R42, 0xffff0000, RZ, 0xc0, !PT ;  /* 0xffff00002a267812 */ /* 0x000fe200078ec0ff */
[----:B------:R-:W-:Y:S01]  /*7080*/  NOP ;  /* 0x0000000000007918 */ /* 0x000fe20000000000 */
[C---:B---3--:R-:W-:Y:S01]  /*7090*/  SHF.L.U32 R39, R43.reuse, 0x10, RZ ;  /* 0x000000102b277819 */ /* 0x048fe200000006ff */
[----:B------:R-:W-:Y:S01]  /*70a0*/  UIADD3 UR5, UPT, UPT, UR5, 0x120, URZ ;  /* 0x0000012005057890 */ /* 0x000fe2000fffe0ff */
[----:B------:R-:W-:Y:S02]  /*70b0*/  LOP3.LUT R40, R43, 0xffff0000, RZ, 0xc0, !PT ;  /* 0xffff00002b287812 */ /* 0x000fe400078ec0ff */
[C---:B------:R-:W-:Y:S01]  /*70c0*/  SHF.L.U32 R41, R48.reuse, 0x10, RZ ;  /* 0x0000001030297819 */ /* 0x040fe200000006ff */
[----:B------:R-:W-:Y:S01]  /*70d0*/  UPRMT UR5, UR37, 0x654, UR5 ;  /* 0x0000065425057896 */ /* 0x000fe20008000005 */
[----:B------:R-:W-:Y:S02]  /*70e0*/  LOP3.LUT R42, R48, 0xffff0000, RZ, 0xc0, !PT ;  /* 0xffff0000302a7812 */ /* 0x000fe400078ec0ff */
[C---:B------:R-:W-:Y:S02]  /*70f0*/  SHF.L.U32 R43, R49.reuse, 0x10, RZ ;  /* 0x00000010312b7819 */ /* 0x040fe400000006ff */
[----:B------:R-:W-:Y:S02]  /*7100*/  LOP3.LUT R44, R49, 0xffff0000, RZ, 0xc0, !PT ;  /* 0xffff0000312c7812 */ /* 0x000fe400078ec0ff */
[C---:B------:R-:W-:Y:S02]  /*7110*/  SHF.L.U32 R45, R50.reuse, 0x10, RZ ;  /* 0x00000010322d7819 */ /* 0x040fe400000006ff */
[----:B-1----:R-:W-:Y:S01]  /*7120*/  SYNCS.ARRIVE.TRANS64.RED.A1T0 RZ, [UR5], RZ ;  /* 0x000000ffffff79a7 */ /* 0x002fe20008100405 */
[----:B------:R-:W-:Y:S02]  /*7130*/  LOP3.LUT R46, R50, 0xffff0000, RZ, 0xc0, !PT ;  /* 0xffff0000322e7812 */ /* 0x000fe400078ec0ff */
[C---:B------:R-:W-:Y:S02]  /*7140*/  SHF.L.U32 R47, R51.reuse, 0x10, RZ ;  /* 0x00000010332f7819 */ /* 0x040fe400000006ff */
[----:B------:R-:W-:Y:S01]  /*7150*/  LOP3.LUT R48, R51, 0xffff0000, RZ, 0xc0, !PT ;  /* 0xffff000033307812 */ /* 0x000fe200078ec0ff */
[C---:B------:R-:W-:Y:S01]  /*7160*/  FMUL R4, R32.reuse, R4 ;  /* 0x0000000420047220 */ /* 0x040fe20000400000 */
[C---:B------:R-:W-:Y:S01]  /*7170*/  FMUL R5, R32.reuse, R5 ;  /* 0x0000000520057220 */ /* 0x040fe20000400000 */
[C---:B------:R-:W-:Y:S01]  /*7180*/  FMUL R6, R32.reuse, R6 ;  /* 0x0000000620067220 */ /* 0x040fe20000400000 */
[C---:B------:R-:W-:Y:S01]  /*7190*/  FMUL R7, R32.reuse, R7 ;  /* 0x0000000720077220 */ /* 0x040fe20000400000 */
[C---:B------:R-:W-:Y:S01]  /*71a0*/  FFMA R4, R35.reuse, R20, R4 ;  /* 0x0000001423047223 */ /* 0x040fe20000000004 */
[C---:B------:R-:W-:Y:S01]  /*71b0*/  FFMA R5, R35.reuse, R34, R5 ;  /* 0x0000002223057223 */ /* 0x040fe20000000005 */
[C---:B------:R-:W-:Y:S01]  /*71c0*/  FFMA R6, R35.reuse, R21, R6 ;  /* 0x0000001523067223 */ /* 0x040fe20000000006 */
[----:B------:R-:W-:Y:S01]  /*71d0*/  FFMA R7, R35, R36, R7 ;  /* 0x0000002423077223 */ /* 0x000fe20000000007 */
[C---:B------:R-:W-:Y:S01]  /*71e0*/  FMUL R8, R32.reuse, R8 ;  /* 0x0000000820087220 */ /* 0x040fe20000400000 */
[C---:B------:R-:W-:Y:S01]  /*71f0*/  FMUL R9, R32.reuse, R9 ;  /* 0x0000000920097220 */ /* 0x040fe20000400000 */
[----:B------:R-:W-:Y:S01]  /*7200*/  F2FP.BF16.F32.PACK_AB R36, R5, R4 ;  /* 0x000000040524723e */ /* 0x000fe200000010ff */
[C---:B------:R-:W-:Y:S01]  /*7210*/  FMUL R0, R32.reuse, R10 ;  /* 0x0000000a20007220 */ /* 0x040fe20000400000 */
[----:B------:R-:W-:Y:S01]  /*7220*/  FFMA R8, R35, R37, R8 ;  /* 0x0000002523087223 */ /* 0x000fe20000000008 */
[----:B------:R-:W-:Y:S01]  /*7230*/  F2FP.BF16.F32.PACK_AB R37, R7, R6 ;  /* 0x000000060725723e */ /* 0x000fe200000010ff */
[C---:B------:R-:W-:Y:S01]  /*7240*/  FFMA R9, R35.reuse, R38, R9 ;  /* 0x0000002623097223 */ /* 0x040fe20000000009 */
[C---:B------:R-:W-:Y:S01]  /*7250*/  FMUL R3, R32.reuse, R11 ;  /* 0x0000000b20037220 */ /* 0x040fe20000400000 */
[C---:B------:R-:W-:Y:S01]  /*7260*/  FMUL R10, R32.reuse, R12 ;  /* 0x0000000c200a7220 */ /* 0x040fe20000400000 */
[C---:B------:R-:W-:Y:S01]  /*7270*/  FMUL R11, R32.reuse, R13 ;  /* 0x0000000d200b7220 */ /* 0x040fe20000400000 */
[C---:B------:R-:W-:Y:S01]  /*7280*/  FFMA R0, R35.reuse, R39, R0 ;  /* 0x0000002723007223 */ /* 0x040fe20000000000 */
        /* <DEDUP_REMOVED lines=40> */
.L_x_122:
[----:B------:R-:W-:Y:S05]  /*7510*/  BSYNC.RECONVERGENT B0 ;  /* 0x0000000000007941 */ /* 0x000fea0003800200 */
.L_x_121:
[----:B------:R-:W-:Y:S01]  /*7520*/  BAR.SYNC.DEFER_BLOCKING 0x1, 0x80 ;  /* 0x0042000000007b1d */ /* 0x000fe20000010000 */
[----:B------:R-:W-:Y:S01]  /*7530*/  UIADD3 UR4, UPT, UPT, UR50, 0x1, URZ ;  /* 0x0000000132047890 */ /* 0x000fe2000fffe0ff */
[----:B------:R-:W-:Y:S03]  /*7540*/  IADD3 R0, PT, PT, R30, 0x1, RZ ;  /* 0x000000011e007810 */ /* 0x000fe60007ffe0ff */
[----:B------:R-:W-:Y:S09]  /*7550*/  UISETP.GT.U32.AND UP0, UPT, UR4, -0x3, UPT ;  /* 0xfffffffd0400788c */ /* 0x000ff2000bf04070 */
[----:B------:R-:W-:Y:S05]  /*7560*/  BRA.U UP0, `(.L_x_123) ;  /* 0x0000000100287547 */ /* 0x000fea000b800000 */
[----:B------:R-:W-:Y:S01]  /*7570*/  ISETP.NE.AND P0, PT, R76, RZ, PT ;  /* 0x000000ff4c00720c */ /* 0x000fe20003f05270 */
[----:B------:R-:W-:Y:S01]  /*7580*/  IMAD.U32 R4, RZ, RZ, UR49 ;  /* 0x00000031ff047e24 */ /* 0x000fe2000f8e00ff */
[----:B------:R-:W-:Y:S01]  /*7590*/  UIADD3 UR49, UPT, UPT, UR49, 0x1, URZ ;  /* 0x0000000131317890 */ /* 0x000fe2000fffe0ff */
[----:B------:R-:W-:Y:S03]  /*75a0*/  IMAD.U32 R3, RZ, RZ, UR37 ;  /* 0x00000025ff037e24 */ /* 0x000fe6000f8e00ff */
[----:B------:R-:W-:Y:S04]  /*75b0*/  UISETP.NE.AND UP0, UPT, UR49, 0x3, UPT ;  /* 0x000000033100788c */ /* 0x000fe8000bf05270 */
[----:B------:R-:W-:Y:S03]  /*75c0*/  USEL UR49, UR49, URZ, UP0 ;  /* 0x000000ff31317287 */ /* 0x000fe60008000000 */
[----:B------:R-:W-:Y:S05]  /*75d0*/  @P0 LEA R4, R4, UR48, 0x3 ;  /* 0x0000003004040c11 */ /* 0x000fea000f8e18ff */
[----:B------:R-:W-:Y:S05]  /*75e0*/  @P0 VIADD R4, R4, 0xb8 ;  /* 0x000000b804040836 */ /* 0x000fea0000000000 */
[----:B------:R-:W-:Y:S04]  /*75f0*/  @P0 PRMT R3, R3, 0x654, R4 ;  /* 0x0000065403030816 */ /* 0x000fe80000000004 */
[----:B------:R2:W-:Y:S03]  /*7600*/  @P0 SYNCS.ARRIVE.TRANS64.RED.A1T0 RZ, [R3+URZ], RZ ;  /* 0x000000ff03ff09a7 */ /* 0x0005e600081004ff */
.L_x_123:
[----:B------:R-:W-:Y:S01]  /*7610*/  ISETP.NE.AND P2, PT, R73, RZ, PT ;  /* 0x000000ff4900720c */ /* 0x000fe20003f45270 */
[----:B------:R-:W-:Y:S01]  /*7620*/  UIADD3 UR50, UPT, UPT, UR50, 0x3, URZ ;  /* 0x0000000332327890 */ /* 0x000fe2000fffe0ff */
[----:B------:R-:W-:Y:S01]  /*7630*/  ISETP.NE.AND P0, PT, R75, 0x2, PT ;  /* 0x000000024b00780c */ /* 0x000fe20003f05270 */
[----:B------:R-:W-:Y:S01]  /*7640*/  IMAD.IADD R20, R29, 0x1, R58 ;  /* 0x000000011d147824 */ /* 0x000fe200078e023a */
[----:B------:R-:W-:Y:S01]  /*7650*/  ISETP.NE.AND P1, PT, R0, 0x4, PT ;  /* 0x000000040000780c */ /* 0x000fe20003f25270 */
[----:B------:R-:W-:Y:S01]  /*7660*/  IMAD.IADD R21, R31, 0x1, R60 ;  /* 0x000000011f157824 */ /* 0x000fe200078e023c */
[----:B--2---:R-:W-:Y:S02]  /*7670*/  SEL R3, RZ, 0x1, P0 ;  /* 0x00000001ff037807 */ /* 0x004fe40000000000 */
[----:B------:R-:W-:Y:S02]  /*7680*/  SEL R4, RZ, 0x1, P1 ;  /* 0x00000001ff047807 */ /* 0x000fe40000800000 */
[----:B------:R-:W-:Y:S02]  /*7690*/  LOP3.LUT R68, R68, R3, RZ, 0x3c, !PT ;  /* 0x0000000344447212 */ /* 0x000fe400078e3cff */
[----:B------:R-:W-:Y:S02]  /*76a0*/  LOP3.LUT R69, R69, R4, RZ, 0x3c, !PT ;  /* 0x0000000445457212 */ /* 0x000fe400078e3cff */
[----:B------:R-:W-:Y:S02]  /*76b0*/  @P2 R2UR UR36, R67 ;  /* 0x00000000432422ca */ /* 0x000fe400000e0000 */
[----:B------:R-:W-:Y:S02]  /*76c0*/  SEL R75, R75, RZ, P0 ;  /* 0x000000ff4b4b7207 */ /* 0x000fe40000000000 */
[----:B------:R-:W-:Y:S01]  /*76d0*/  SEL R30, R0, RZ, P1 ;  /* 0x000000ff001e7207 */ /* 0x000fe20000800000 */
[----:B------:R-:W-:Y:S10]  /*76e0*/  @P2 BRA `(.L_x_124) ;  /* 0xffffffd8002c2947 */ /* 0x000ff4000383ffff */
[----:B------:R-:W-:-:S09]  /*76f0*/  UISETP.NE.AND UP0, UPT, UR51, URZ, UPT ;  /* 0x000000ff3300728c */ /* 0x000fd2000bf05270 */
[----:B------:R-:W-:Y:S05]  /*7700*/  BRA.U !UP0, `(.L_x_125) ;  /* 0x0000000108487547 */ /* 0x000fea000b800000 */
[----:B------:R-:W2:Y:S02]  /*7710*/  LDCU.64 UR4, c[0x0][0x890] ;  /* 0x00011200ff0477ac */ /* 0x000ea40008000a00 */
[----:B--2---:R-:W-:-:S04]  /*7720*/  UISETP.NE.U32.AND UP0, UPT, UR4, URZ, UPT ;  /* 0x000000ff0400728c */ /* 0x004fc8000bf05070 */
[----:B------:R-:W-:-:S09]  /*7730*/  UISETP.NE.AND.EX UP0, UPT, UR5, URZ, UPT, UP0 ;  /* 0x000000ff0500728c */ /* 0x000fd2000bf05300 */
[----:B------:R-:W-:Y:S05]  /*7740*/  BRA.U UP0, `(.L_x_126) ;  /* 0x00000001000c7547 */ /* 0x000fea000b800000 */
[----:B------:R-:W-:-:S13]  /*7750*/  FSETP.NEU.AND P0, PT, R35, RZ, PT ;  /* 0x000000ff2300720b */ /* 0x000fda0003f0d000 */
[----:B------:R-:W-:Y:S05]  /*7760*/  @!P0 EXIT ;  /* 0x000000000000894d */ /* 0x000fea0003800000 */
[----:B------:R-:W-:Y:S05]  /*7770*/  BRA `(.L_x_125) ;  /* 0x00000000002c7947 */ /* 0x000fea0003800000 */
.L_x_126:
[----:B------:R-:W-:Y:S01]  /*7780*/  ISETP.NE.AND P0, PT, R74, RZ, PT ;  /* 0x000000ff4a00720c */ /* 0x000fe20003f05270 */
[----:B------:R-:W-:-:S12]  /*7790*/  BSSY.RECONVERGENT B0, `(.L_x_125) ;  /* 0x0000009000007945 */ /* 0x000fd80003800200 */
[----:B------:R-:W-:Y:S05]  /*77a0*/  @P0 BRA `(.L_x_127) ;  /* 0x0000000000140947 */ /* 0x000fea0003800000 */
[----:B------:R-:W2:Y:S02]  /*77b0*/  LDCU.64 UR4, c[0x0][0x888] ;  /* 0x00011100ff0477ac */ /* 0x000ea40008000a00 */
[----:B--2---:R-:W-:-:S04]  /*77c0*/  ISETP.NE.U32.AND P0, PT, RZ, UR4, PT ;  /* 0x00000004ff007c0c */ /* 0x004fc8000bf05070 */
[----:B------:R-:W-:-:S13]  /*77d0*/  ISETP.NE.AND.EX P0, PT, RZ, UR5, PT, P0 ;  /* 0x00000005ff007c0c */ /* 0x000fda000bf05300 */
[----:B------:R-:W-:Y:S05]  /*77e0*/  @!P0 EXIT ;  /* 0x000000000000894d */ /* 0x000fea0003800000 */
[----:B------:R-:W-:Y:S05]  /*77f0*/  BRA `(.L_x_128) ;  /* 0x0000000000087947 */ /* 0x000fea0003800000 */
.L_x_127:
[----:B------:R-:W-:-:S13]  /*7800*/  FSETP.NEU.AND P0, PT, R35, RZ, PT ;  /* 0x000000ff2300720b */ /* 0x000fda0003f0d000 */
[----:B------:R-:W-:Y:S05]  /*7810*/  @!P0 EXIT ;  /* 0x000000000000894d */ /* 0x000fea0003800000 */
.L_x_128:
[----:B------:R-:W-:Y:S05]  /*7820*/  BSYNC.RECONVERGENT B0 ;  /* 0x0000000000007941 */ /* 0x000fea0003800200 */
.L_x_125:
[----:B------:R-:W-:Y:S01]  /*7830*/  ULEA UR4, UR49, UR48, 0x3 ;  /* 0x0000003031047291 */ /* 0x000fe2000f8e18ff */
[----:B------:R-:W-:-:S04]  /*7840*/  DEPBAR.LE SB0, 0x0 ;  /* 0x000080000000791a */ /* 0x000fc80000000000 */
[----:B------:R-:W-:-:S04]  /*7850*/  UIADD3 UR4, UPT, UPT, UR4, 0xb8, URZ ;  /* 0x000000b804047890 */ /* 0x000fc8000fffe0ff */
[----:B------:R-:W-:-:S09]  /*7860*/  UPRMT UR4, UR37, 0x654, UR4 ;  /* 0x0000065425047896 */ /* 0x000fd20008000004 */
[----:B------:R-:W-:Y:S01]  /*7870*/  SYNCS.ARRIVE.TRANS64.RED.A1T0 RZ, [UR4], RZ ;  /* 0x000000ffffff79a7 */ /* 0x000fe20008100404 */
[----:B------:R-:W-:Y:S05]  /*7880*/  EXIT ;  /* 0x000000000000794d */ /* 0x000fea0003800000 */
.L_x_20:
[----:B--2---:R2:W1:Y:S02]  /*7890*/  SYNCS.PHASECHK.TRANS64.TRYWAIT P0, [R3+URZ+0x150], R2 ;  /* 0x00015002030075a7 */ /* 0x00446400080011ff */
[----:B-1----:R-:W-:Y:S05]  /*78a0*/  @!P0 NANOSLEEP.SYNCS 0x989680 ;  /* 0x009896800000895d */ /* 0x002fea0003900000 */
[----:B------:R-:W1:Y:S02]  /*78b0*/  @!P0 SYNCS.PHASECHK.TRANS64 P0, [R3+URZ+0x150], R2 ;  /* 0x00015002030085a7 */ /* 0x000e6400080010ff */
[----:B-1----:R-:W-:Y:S05]  /*78c0*/  @!P0 BRA `(.L_x_20) ;  /* 0xfffffffc00f08947 */ /* 0x002fea000383ffff */
[----:B------:R-:W-:Y:S05]  /*78d0*/  BRA `(.L_x_129) ;  /* 0xffffff9c00787947 */ /* 0x000fea000383ffff */
.L_x_23:
[----:B-1----:R-:W-:Y:S07]  /*78e0*/  MOV R2, UR33 ;  /* 0x0000002100027c02 */ /* 0x002fee0008000f00 */
.L_x_130:
[----:B-1----:R1:W2:Y:S02]  /*78f0*/  SYNCS.PHASECHK.TRANS64.TRYWAIT P0, [R2+URZ+0x50], R5 ;  /* 0x00005005020075a7 */ /* 0x0022a400080011ff */
[----:B--2---:R-:W-:Y:S05]  /*7900*/  @!P0 NANOSLEEP.SYNCS 0x989680 ;  /* 0x009896800000895d */ /* 0x004fea0003900000 */
[----:B------:R-:W2:Y:S02]  /*7910*/  @!P0 SYNCS.PHASECHK.TRANS64 P0, [R2+URZ+0x50], R5 ;  /* 0x00005005020085a7 */ /* 0x000ea400080010ff */
[----:B--2---:R-:W-:Y:S05]  /*7920*/  @!P0 BRA `(.L_x_130) ;  /* 0xfffffffc00f08947 */ /* 0x004fea000383ffff */
[----:B------:R-:W-:Y:S05]  /*7930*/  BRA `(.L_x_22) ;  /* 0xffffff9c00c87947 */ /* 0x000fea000383ffff */
.L_x_29:
[----:B-1----:R-:W-:Y:S07]  /*7940*/  MOV R2, UR17 ;  /* 0x0000001100027c02 */ /* 0x002fee0008000f00 */
.L_x_131:
[----:B-1----:R1:W2:Y:S02]  /*7950*/  SYNCS.PHASECHK.TRANS64.TRYWAIT P0, [R2+URZ+0x50], R5 ;  /* 0x00005005020075a7 */ /* 0x0022a400080011ff */
[----:B--2---:R-:W-:Y:S05]  /*7960*/  @!P0 NANOSLEEP.SYNCS 0x989680 ;  /* 0x009896800000895d */ /* 0x004fea0003900000 */
[----:B------:R-:W2:Y:S02]  /*7970*/  @!P0 SYNCS.PHASECHK.TRANS64 P0, [R2+URZ+0x50], R5 ;  /* 0x00005005020085a7 */ /* 0x000ea400080010ff */
[----:B--2---:R-:W-:Y:S05]  /*7980*/  @!P0 BRA `(.L_x_131) ;  /* 0xfffffffc00f08947 */ /* 0x004fea000383ffff */
[----:B------:R-:W-:Y:S05]  /*7990*/  BRA `(.L_x_28) ;  /* 0xffffffa000707947 */ /* 0x000fea000383ffff */
.L_x_33:
[----:B-1----:R1:W2:Y:S02]  /*79a0*/  SYNCS.PHASECHK.TRANS64.TRYWAIT P0, [R2+URZ+0xe0], R3 ;  /* 0x0000e003020075a7 */ /* 0x0022a400080011ff */
[----:B--2---:R-:W-:Y:S05]  /*79b0*/  @!P0 NANOSLEEP.SYNCS 0x989680 ;  /* 0x009896800000895d */ /* 0x004fea0003900000 */
[----:B------:R-:W2:Y:S02]  /*79c0*/  @!P0 SYNCS.PHASECHK.TRANS64 P0, [R2+URZ+0xe0], R3 ;  /* 0x0000e003020085a7 */ /* 0x000ea400080010ff */
[----:B--2---:R-:W-:Y:S05]  /*79d0*/  @!P0 BRA `(.L_x_33) ;  /* 0xfffffffc00f08947 */ /* 0x004fea000383ffff */
[----:B------:R-:W-:Y:S05]  /*79e0*/  BRA `(.L_x_132) ;  /* 0xffffffa400007947 */ /* 0x000fea000383ffff */
.L_x_37:
[----:B----4-:R-:W-:-:S07]  /*79f0*/  MOV R0, UR5 ;  /* 0x0000000500007c02 */ /* 0x010fce0008000f00 */
.L_x_133:
[----:B-1----:R1:W2:Y:S02]  /*7a00*/  SYNCS.PHASECHK.TRANS64.TRYWAIT P0, [R0+URZ], R3 ;  /* 0x00000003000075a7 */ /* 0x0022a400080011ff */
[----:B--2---:R-:W-:Y:S05]  /*7a10*/  @!P0 NANOSLEEP.SYNCS 0x989680 ;  /* 0x009896800000895d */ /* 0x004fea0003900000 */
[----:B------:R-:W2:Y:S02]  /*7a20*/  @!P0 SYNCS.PHASECHK.TRANS64 P0, [R0+URZ], R3 ;  /* 0x00000003000085a7 */ /* 0x000ea400080010ff */
[----:B--2---:R-:W-:Y:S05]  /*7a30*/  @!P0 BRA `(.L_x_133) ;  /* 0xfffffffc00f08947 */ /* 0x004fea000383ffff */
[----:B------:R-:W-:Y:S05]  /*7a40*/  BRA `(.L_x_134) ;  /* 0xffffffa800707947 */ /* 0x000fea000383ffff */
.L_x_38:
[----:B----4-:R-:W-:-:S07]  /*7a50*/  MOV R0, UR5 ;  /* 0x0000000500007c02 */ /* 0x010fce0008000f00 */
.L_x_135:
[----:B-1----:R1:W2:Y:S02]  /*7a60*/  SYNCS.PHASECHK.TRANS64.TRYWAIT P0, [R0+URZ], R3 ;  /* 0x00000003000075a7 */ /* 0x0022a400080011ff */
[----:B--2---:R-:W-:Y:S05]  /*7a70*/  @!P0 NANOSLEEP.SYNCS 0x989680 ;  /* 0x009896800000895d */ /* 0x004fea0003900000 */
[----:B------:R-:W2:Y:S02]  /*7a80*/  @!P0 SYNCS.PHASECHK.TRANS64 P0, [R0+URZ], R3 ;  /* 0x00000003000085a7 */ /* 0x000ea400080010ff */
[----:B--2---:R-:W-:Y:S05]  /*7a90*/  @!P0 BRA `(.L_x_135) ;  /* 0xfffffffc00f08947 */ /* 0x004fea000383ffff */
[----:B------:R-:W-:Y:S05]  /*7aa0*/  BRA `(.L_x_136) ;  /* 0xffffffa8007c7947 */ /* 0x000fea000383ffff */
.L_x_39:
[----:B----4-:R-:W-:-:S07]  /*7ab0*/  MOV R0, UR5 ;  /* 0x0000000500007c02 */ /* 0x010fce0008000f00 */
.L_x_137:
[----:B-1----:R1:W2:Y:S02]  /*7ac0*/  SYNCS.PHASECHK.TRANS64.TRYWAIT P0, [R0+URZ], R3 ;  /* 0x00000003000075a7 */ /* 0x0022a400080011ff */
[----:B--2---:R-:W-:Y:S05]  /*7ad0*/  @!P0 NANOSLEEP.SYNCS 0x989680 ;  /* 0x009896800000895d */ /* 0x004fea0003900000 */
[----:B------:R-:W2:Y:S02]  /*7ae0*/  @!P0 SYNCS.PHASECHK.TRANS64 P0, [R0+URZ], R3 ;  /* 0x00000003000085a7 */ /* 0x000ea400080010ff */
[----:B--2---:R-:W-:Y:S05]  /*7af0*/  @!P0 BRA `(.L_x_137) ;  /* 0xfffffffc00f08947 */ /* 0x004fea000383ffff */
[----:B------:R-:W-:Y:S05]  /*7b00*/  BRA `(.L_x_138) ;  /* 0xffffffa800887947 */ /* 0x000fea000383ffff */
.L_x_40:
[----:B----4-:R-:W-:-:S07]  /*7b10*/  MOV R0, UR5 ;  /* 0x0000000500007c02 */ /* 0x010fce0008000f00 */
.L_x_139:
[----:B-1----:R1:W2:Y:S02]  /*7b20*/  SYNCS.PHASECHK.TRANS64.TRYWAIT P0, [R0+URZ], R3 ;  /* 0x00000003000075a7 */ /* 0x0022a400080011ff */
[----:B--2---:R-:W-:Y:S05]  /*7b30*/  @!P0 NANOSLEEP.SYNCS 0x989680 ;  /* 0x009896800000895d */ /* 0x004fea0003900000 */
[----:B------:R-:W2:Y:S02]  /*7b40*/  @!P0 SYNCS.PHASECHK.TRANS64 P0, [R0+URZ], R3 ;  /* 0x00000003000085a7 */ /* 0x000ea400080010ff */
[----:B--2---:R-:W-:Y:S05]  /*7b50*/  @!P0 BRA `(.L_x_139) ;  /* 0xfffffffc00f08947 */ /* 0x004fea000383ffff */
[----:B------:R-:W-:Y:S05]  /*7b60*/  BRA `(.L_x_140) ;  /* 0xffffffa800947947 */ /* 0x000fea000383ffff */
.L_x_41:
[----:B----4-:R-:W-:-:S07]  /*7b70*/  MOV R0, UR5 ;  /* 0x0000000500007c02 */ /* 0x010fce0008000f00 */
.L_x_141:
[----:B-1----:R1:W2:Y:S02]  /*7b80*/  SYNCS.PHASECHK.TRANS64.TRYWAIT P0, [R0+URZ], R3 ;  /* 0x00000003000075a7 */ /* 0x0022a400080011ff */
[----:B--2---:R-:W-:Y:S05]  /*7b90*/  @!P0 NANOSLEEP.SYNCS 0x989680 ;  /* 0x009896800000895d */ /* 0x004fea0003900000 */
[----:B------:R-:W2:Y:S02]  /*7ba0*/  @!P0 SYNCS.PHASECHK.TRANS64 P0, [R0+URZ], R3 ;  /* 0x00000003000085a7 */ /* 0x000ea400080010ff */
[----:B--2---:R-:W-:Y:S05]  /*7bb0*/  @!P0 BRA `(.L_x_141) ;  /* 0xfffffffc00f08947 */ /* 0x004fea000383ffff */
[----:B------:R-:W-:Y:S05]  /*7bc0*/  BRA `(.L_x_142) ;  /* 0xffffffa800a07947 */ /* 0x000fea000383ffff */
.L_x_42:
[----:B----4-:R-:W-:-:S07]  /*7bd0*/  MOV R0, UR5 ;  /* 0x0000000500007c02 */ /* 0x010fce0008000f00 */
.L_x_143:
[----:B-1----:R1:W2:Y:S02]  /*7be0*/  SYNCS.PHASECHK.TRANS64.TRYWAIT P0, [R0+URZ], R3 ;  /* 0x00000003000075a7 */ /* 0x0022a400080011ff */
[----:B--2---:R-:W-:Y:S05]  /*7bf0*/  @!P0 NANOSLEEP.SYNCS 0x989680 ;  /* 0x009896800000895d */ /* 0x004fea0003900000 */
[----:B------:R-:W2:Y:S02]  /*7c00*/  @!P0 SYNCS.PHASECHK.TRANS64 P0, [R0+URZ], R3 ;  /* 0x00000003000085a7 */ /* 0x000ea400080010ff */
[----:B--2---:R-:W-:Y:S05]  /*7c10*/  @!P0 BRA `(.L_x_143) ;  /* 0xfffffffc00f08947 */ /* 0x004fea000383ffff */
[----:B------:R-:W-:Y:S05]  /*7c20*/  BRA `(.L_x_144) ;  /* 0xffffffa800ac7947 */ /* 0x000fea000383ffff */
.L_x_43:
[----:B----4-:R-:W-:-:S07]  /*7c30*/  MOV R0, UR5 ;  /* 0x0000000500007c02 */ /* 0x010fce0008000f00 */
.L_x_145:
[----:B-1----:R1:W2:Y:S02]  /*7c40*/  SYNCS.PHASECHK.TRANS64.TRYWAIT P0, [R0+URZ], R3 ;  /* 0x00000003000075a7 */ /* 0x0022a400080011ff */
[----:B--2---:R-:W-:Y:S05]  /*7c50*/  @!P0 NANOSLEEP.SYNCS 0x989680 ;  /* 0x009896800000895d */ /* 0x004fea0003900000 */
[----:B------:R-:W2:Y:S02]  /*7c60*/  @!P0 SYNCS.PHASECHK.TRANS64 P0, [R0+URZ], R3 ;  /* 0x00000003000085a7 */ /* 0x000ea400080010ff */
[----:B--2---:R-:W-:Y:S05]  /*7c70*/  @!P0 BRA `(.L_x_145) ;  /* 0xfffffffc00f08947 */ /* 0x004fea000383ffff */
[----:B------:R-:W-:Y:S05]  /*7c80*/  BRA `(.L_x_146) ;  /* 0xffffffa800b87947 */ /* 0x000fea000383ffff */
.L_x_44:
[----:B----4-:R-:W-:-:S07]  /*7c90*/  MOV R0, UR5 ;  /* 0x0000000500007c02 */ /* 0x010fce0008000f00 */
.L_x_147:
[----:B-1----:R1:W2:Y:S02]  /*7ca0*/  SYNCS.PHASECHK.TRANS64.TRYWAIT P0, [R0+URZ], R3 ;  /* 0x00000003000075a7 */ /* 0x0022a400080011ff */
[----:B--2---:R-:W-:Y:S05]  /*7cb0*/  @!P0 NANOSLEEP.SYNCS 0x989680 ;  /* 0x009896800000895d */ /* 0x004fea0003900000 */
[----:B------:R-:W2:Y:S02]  /*7cc0*/  @!P0 SYNCS.PHASECHK.TRANS64 P0, [R0+URZ], R3 ;  /* 0x00000003000085a7 */ /* 0x000ea400080010ff */
[----:B--2---:R-:W-:Y:S05]  /*7cd0*/  @!P0 BRA `(.L_x_147) ;  /* 0xfffffffc00f08947 */ /* 0x004fea000383ffff */
[----:B------:R-:W-:Y:S05]  /*7ce0*/  BRA `(.L_x_148) ;  /* 0xffffffa800c47947 */ /* 0x000fea000383ffff */
.L_x_45:
[----:B----4-:R-:W-:-:S07]  /*7cf0*/  MOV R0, UR5 ;  /* 0x0000000500007c02 */ /* 0x010fce0008000f00 */
.L_x_149:
[----:B-1----:R1:W2:Y:S02]  /*7d00*/  SYNCS.PHASECHK.TRANS64.TRYWAIT P0, [R0+URZ], R3 ;  /* 0x00000003000075a7 */ /* 0x0022a400080011ff */
[----:B--2---:R-:W-:Y:S05]  /*7d10*/  @!P0 NANOSLEEP.SYNCS 0x989680 ;  /* 0x009896800000895d */ /* 0x004fea0003900000 */
[----:B------:R-:W2:Y:S02]  /*7d20*/  @!P0 SYNCS.PHASECHK.TRANS64 P0, [R0+URZ], R3 ;  /* 0x00000003000085a7 */ /* 0x000ea400080010ff */
[----:B--2---:R-:W-:Y:S05]  /*7d30*/  @!P0 BRA `(.L_x_149) ;  /* 0xfffffffc00f08947 */ /* 0x004fea000383ffff */
[----:B------:R-:W-:Y:S05]  /*7d40*/  BRA `(.L_x_150) ;  /* 0xffffffa800d07947 */ /* 0x000fea000383ffff */
.L_x_48:
[----:B-1----:R1:W2:Y:S02]  /*7d50*/  SYNCS.PHASECHK.TRANS64.TRYWAIT P0, [R0+URZ+0x140], R5 ;  /* 0x00014005000075a7 */ /* 0x0022a400080011ff */
[----:B--2---:R-:W-:Y:S05]  /*7d60*/  @!P0 NANOSLEEP.SYNCS 0x989680 ;  /* 0x009896800000895d */ /* 0x004fea0003900000 */
[----:B------:R-:W2:Y:S02]  /*7d70*/  @!P0 SYNCS.PHASECHK.TRANS64 P0, [R0+URZ+0x140], R5 ;  /* 0x00014005000085a7 */ /* 0x000ea400080010ff */
[----:B--2---:R-:W-:Y:S05]  /*7d80*/  @!P0 BRA `(.L_x_48) ;  /* 0xfffffffc00f08947 */ /* 0x004fea000383ffff */
[----:B------:R-:W-:Y:S05]  /*7d90*/  BRA `(.L_x_151) ;  /* 0xffffffac002c7947 */ /* 0x000fea000383ffff */
.L_x_49:
[----:B------:R-:W-:-:S07]  /*7da0*/  MOV R0, UR5 ;  /* 0x0000000500007c02 */ /* 0x000fce0008000f00 */
.L_x_152:
[----:B-1----:R1:W2:Y:S02]  /*7db0*/  SYNCS.PHASECHK.TRANS64.TRYWAIT P0, [R0+URZ+0xf0], R5 ;  /* 0x0000f005000075a7 */ /* 0x0022a400080011ff */
[----:B--2---:R-:W-:Y:S05]  /*7dc0*/  @!P0 NANOSLEEP.SYNCS 0x989680 ;  /* 0x009896800000895d */ /* 0x004fea0003900000 */
[----:B------:R-:W2:Y:S02]  /*7dd0*/  @!P0 SYNCS.PHASECHK.TRANS64 P0, [R0+URZ+0xf0], R5 ;  /* 0x0000f005000085a7 */ /* 0x000ea400080010ff */
[----:B--2---:R-:W-:Y:S05]  /*7de0*/  @!P0 BRA `(.L_x_152) ;  /* 0xfffffffc00f08947 */ /* 0x004fea000383ffff */
[----:B------:R-:W-:Y:S05]  /*7df0*/  BRA `(.L_x_153) ;  /* 0xffffffac003c7947 */ /* 0x000fea000383ffff */
.L_x_50:
[----:B-1----:R1:W2:Y:S02]  /*7e00*/  SYNCS.PHASECHK.TRANS64.TRYWAIT P1, [R0+URZ+0xe0], R5 ;  /* 0x0000e005000075a7 */ /* 0x0022a400080211ff */
[----:B--2---:R-:W-:Y:S05]  /*7e10*/  @!P1 NANOSLEEP.SYNCS 0x989680 ;  /* 0x009896800000995d */ /* 0x004fea0003900000 */
[----:B------:R-:W2:Y:S02]  /*7e20*/  @!P1 SYNCS.PHASECHK.TRANS64 P1, [R0+URZ+0xe0], R5 ;  /* 0x0000e005000095a7 */ /* 0x000ea400080210ff */
[----:B--2---:R-:W-:Y:S05]  /*7e30*/  @!P1 BRA `(.L_x_50) ;  /* 0xfffffffc00f09947 */ /* 0x004fea000383ffff */
[----:B------:R-:W-:Y:S05]  /*7e40*/  BRA `(.L_x_154) ;  /* 0xffffffac006c7947 */ /* 0x000fea000383ffff */
.L_x_53:
[----:B------:R-:W-:-:S07]  /*7e50*/  MOV R0, UR5 ;  /* 0x0000000500007c02 */ /* 0x000fce0008000f00 */
.L_x_155:
[----:B-1----:R1:W2:Y:S02]  /*7e60*/  SYNCS.PHASECHK.TRANS64.TRYWAIT P0, [R0+URZ+0xf0], R3 ;  /* 0x0000f003000075a7 */ /* 0x0022a400080011ff */
[----:B--2---:R-:W-:Y:S05]  /*7e70*/  @!P0 NANOSLEEP.SYNCS 0x989680 ;  /* 0x009896800000895d */ /* 0x004fea0003900000 */
[----:B------:R-:W2:Y:S02]  /*7e80*/  @!P0 SYNCS.PHASECHK.TRANS64 P0, [R0+URZ+0xf0], R3 ;  /* 0x0000f003000085a7 */ /* 0x000ea400080010ff */
[----:B--2---:R-:W-:Y:S05]  /*7e90*/  @!P0 BRA `(.L_x_155) ;  /* 0xfffffffc00f08947 */ /* 0x004fea000383ffff */
[----:B------:R-:W-:Y:S05]  /*7ea0*/  BRA `(.L_x_52) ;  /* 0xffffffac00c07947 */ /* 0x000fea000383ffff */
.L_x_60:
[----:B-1----:R1:W2:Y:S02]  /*7eb0*/  SYNCS.PHASECHK.TRANS64.TRYWAIT P1, [R0+URZ+0xe0], R5 ;  /* 0x0000e005000075a7 */ /* 0x0022a400080211ff */
[----:B--2---:R-:W-:Y:S05]  /*7ec0*/  @!P1 NANOSLEEP.SYNCS 0x989680 ;  /* 0x009896800000995d */ /* 0x004fea0003900000 */
[----:B------:R-:W2:Y:S02]  /*7ed0*/  @!P1 SYNCS.PHASECHK.TRANS64 P1, [R0+URZ+0xe0], R5 ;  /* 0x0000e005000095a7 */ /* 0x000ea400080210ff */
[----:B--2---:R-:W-:Y:S05]  /*7ee0*/  @!P1 BRA `(.L_x_60) ;  /* 0xfffffffc00f09947 */ /* 0x004fea000383ffff */
[----:B------:R-:W-:Y:S05]  /*7ef0*/  BRA `(.L_x_156) ;  /* 0xffffffb400307947 */ /* 0x000fea000383ffff */
.L_x_61:
[----:B------:R-:W-:-:S07]  /*7f00*/  MOV R3, UR14 ;  /* 0x0000000e00037c02 */ /* 0x000fce0008000f00 */
.L_x_157:
[----:B-1----:R1:W2:Y:S02]  /*7f10*/  SYNCS.PHASECHK.TRANS64.TRYWAIT P0, [R3+URZ+0x120], R0 ;  /* 0x00012000030075a7 */ /* 0x0022a400080011ff */
[----:B--2---:R-:W-:Y:S05]  /*7f20*/  @!P0 NANOSLEEP.SYNCS 0x989680 ;  /* 0x009896800000895d */ /* 0x004fea0003900000 */
[----:B------:R-:W2:Y:S02]  /*7f30*/  @!P0 SYNCS.PHASECHK.TRANS64 P0, [R3+URZ+0x120], R0 ;  /* 0x00012000030085a7 */ /* 0x000ea400080010ff */
[----:B--2---:R-:W-:Y:S05]  /*7f40*/  @!P0 BRA `(.L_x_157) ;  /* 0xfffffffc00f08947 */ /* 0x004fea000383ffff */
[----:B------:R-:W-:Y:S05]  /*7f50*/  BRA `(.L_x_158) ;  /* 0xffffffb4007c7947 */ /* 0x000fea000383ffff */
.L_x_64:
[----:B------:R-:W-:Y:S07]  /*7f60*/  MOV R0, UR7 ;  /* 0x0000000700007c02 */ /* 0x000fee0008000f00 */
.L_x_159:
[----:B-1----:R1:W2:Y:S02]  /*7f70*/  SYNCS.PHASECHK.TRANS64.TRYWAIT P0, [R0+URZ], R3 ;  /* 0x00000003000075a7 */ /* 0x0022a400080011ff */
[----:B--2---:R-:W-:Y:S05]  /*7f80*/  @!P0 NANOSLEEP.SYNCS 0x989680 ;  /* 0x009896800000895d */ /* 0x004fea0003900000 */
[----:B------:R-:W2:Y:S02]  /*7f90*/  @!P0 SYNCS.PHASECHK.TRANS64 P0, [R0+URZ], R3 ;  /* 0x00000003000085a7 */ /* 0x000ea400080010ff */
[----:B--2---:R-:W-:Y:S05]  /*7fa0*/  @!P0 BRA `(.L_x_159) ;  /* 0xfffffffc00f08947 */ /* 0x004fea000383ffff */
[----:B------:R-:W-:Y:S05]  /*7fb0*/  BRA `(.L_x_63) ;  /* 0xffffffb400987947 */ /* 0x000fea000383ffff */
.L_x_67:
[----:B------:R-:W-:-:S07]  /*7fc0*/  MOV R0, UR5 ;  /* 0x0000000500007c02 */ /* 0x000fce0008000f00 */
.L_x_160:
[----:B--2---:R2:W3:Y:S02]  /*7fd0*/  SYNCS.PHASECHK.TRANS64.TRYWAIT P0, [R0+URZ], R3 ;  /* 0x00000003000075a7 */ /* 0x0044e400080011ff */
[----:B---3--:R-:W-:Y:S05]  /*7fe0*/  @!P0 NANOSLEEP.SYNCS 0x989680 ;  /* 0x009896800000895d */ /* 0x008fea0003900000 */
[----:B------:R-:W3:Y:S02]  /*7ff0*/  @!P0 SYNCS.PHASECHK.TRANS64 P0, [R0+URZ], R3 ;  /* 0x00000003000085a7 */ /* 0x000ee400080010ff */
[----:B---3--:R-:W-:Y:S05]  /*8000*/  @!P0 BRA `(.L_x_160) ;  /* 0xfffffffc00f08947 */ /* 0x008fea000383ffff */
[----:B------:R-:W-:Y:S05]  /*8010*/  BRA `(.L_x_161) ;  /* 0xffffffb800747947 */ /* 0x000fea000383ffff */
.L_x_68:
[----:B------:R-:W-:-:S07]  /*8020*/  MOV R0, UR5 ;  /* 0x0000000500007c02 */ /* 0x000fce0008000f00 */
.L_x_162:
[----:B--2---:R2:W3:Y:S02]  /*8030*/  SYNCS.PHASECHK.TRANS64.TRYWAIT P0, [R0+URZ], R3 ;  /* 0x00000003000075a7 */ /* 0x0044e400080011ff */
[----:B---3--:R-:W-:Y:S05]  /*8040*/  @!P0 NANOSLEEP.SYNCS 0x989680 ;  /* 0x009896800000895d */ /* 0x008fea0003900000 */
[----:B------:R-:W3:Y:S02]  /*8050*/  @!P0 SYNCS.PHASECHK.TRANS64 P0, [R0+URZ], R3 ;  /* 0x00000003000085a7 */ /* 0x000ee400080010ff */
[----:B---3--:R-:W-:Y:S05]  /*8060*/  @!P0 BRA `(.L_x_162) ;  /* 0xfffffffc00f08947 */ /* 0x008fea000383ffff */
[----:B------:R-:W-:Y:S05]  /*8070*/  BRA `(.L_x_163) ;  /* 0xffffffb800807947 */ /* 0x000fea000383ffff */
.L_x_69:
[----:B------:R-:W-:-:S07]  /*8080*/  MOV R0, UR5 ;  /* 0x0000000500007c02 */ /* 0x000fce0008000f00 */
.L_x_164:
[----:B--2---:R2:W3:Y:S02]  /*8090*/  SYNCS.PHASECHK.TRANS64.TRYWAIT P0, [R0+URZ], R3 ;  /* 0x00000003000075a7 */ /* 0x0044e400080011ff */
[----:B---3--:R-:W-:Y:S05]  /*80a0*/  @!P0 NANOSLEEP.SYNCS 0x989680 ;  /* 0x009896800000895d */ /* 0x008fea0003900000 */
[----:B------:R-:W3:Y:S02]  /*80b0*/  @!P0 SYNCS.PHASECHK.TRANS64 P0, [R0+URZ], R3 ;  /* 0x00000003000085a7 */ /* 0x000ee400080010ff */
[----:B---3--:R-:W-:Y:S05]  /*80c0*/  @!P0 BRA `(.L_x_164) ;  /* 0xfffffffc00f08947 */ /* 0x008fea000383ffff */
[----:B------:R-:W-:Y:S05]  /*80d0*/  BRA `(.L_x_165) ;  /* 0xffffffb8008c7947 */ /* 0x000fea000383ffff */
.L_x_70:
[----:B------:R-:W-:-:S07]  /*80e0*/  MOV R0, UR6 ;  /* 0x0000000600007c02 */ /* 0x000fce0008000f00 */
.L_x_166:
[----:B--2---:R2:W3:Y:S02]  /*80f0*/  SYNCS.PHASECHK.TRANS64.TRYWAIT P0, [R0+URZ], R3 ;  /* 0x00000003000075a7 */ /* 0x0044e400080011ff */
[----:B---3--:R-:W-:Y:S05]  /*8100*/  @!P0 NANOSLEEP.SYNCS 0x989680 ;  /* 0x009896800000895d */ /* 0x008fea0003900000 */
[----:B------:R-:W3:Y:S02]  /*8110*/  @!P0 SYNCS.PHASECHK.TRANS64 P0, [R0+URZ], R3 ;  /* 0x00000003000085a7 */ /* 0x000ee400080010ff */
[----:B---3--:R-:W-:Y:S05]  /*8120*/  @!P0 BRA `(.L_x_166) ;  /* 0xfffffffc00f08947 */ /* 0x008fea000383ffff */
[----:B------:R-:W-:Y:S05]  /*8130*/  BRA `(.L_x_167) ;  /* 0xffffffb800987947 */ /* 0x000fea000383ffff */
.L_x_75:
[----:B--2---:R2:W3:Y:S02]  /*8140*/  SYNCS.PHASECHK.TRANS64.TRYWAIT P0, [R0+URZ+0xe0], R3 ;  /* 0x0000e003000075a7 */ /* 0x0044e400080011ff */
[----:B---3--:R-:W-:Y:S05]  /*8150*/  @!P0 NANOSLEEP.SYNCS 0x989680 ;  /* 0x009896800000895d */ /* 0x008fea0003900000 */
[----:B------:R-:W3:Y:S02]  /*8160*/  @!P0 SYNCS.PHASECHK.TRANS64 P0, [R0+URZ+0xe0], R3 ;  /* 0x0000e003000085a7 */ /* 0x000ee400080010ff */
[----:B---3--:R-:W-:Y:S05]  /*8170*/  @!P0 BRA `(.L_x_75) ;  /* 0xfffffffc00f08947 */ /* 0x008fea000383ffff */
[----:B------:R-:W-:Y:S05]  /*8180*/  BRA `(.L_x_168) ;  /* 0xffffffbc00a07947 */ /* 0x000fea000383ffff */
.L_x_78:
[----:B------:R-:W-:Y:S07]  /*8190*/  MOV R0, UR7 ;  /* 0x0000000700007c02 */ /* 0x000fee0008000f00 */
.L_x_169:
[----:B--2---:R2:W3:Y:S02]  /*81a0*/  SYNCS.PHASECHK.TRANS64.TRYWAIT P0, [R0+URZ+0xd8], R3 ;  /* 0x0000d803000075a7 */ /* 0x0044e400080011ff */
[----:B---3--:R-:W-:Y:S05]  /*81b0*/  @!P0 NANOSLEEP.SYNCS 0x989680 ;  /* 0x009896800000895d */ /* 0x008fea0003900000 */
[----:B------:R-:W3:Y:S02]  /*81c0*/  @!P0 SYNCS.PHASECHK.TRANS64 P0, [R0+URZ+0xd8], R3 ;  /* 0x0000d803000085a7 */ /* 0x000ee400080010ff */
[----:B---3--:R-:W-:Y:S05]  /*81d0*/  @!P0 BRA `(.L_x_169) ;  /* 0xfffffffc00f08947 */ /* 0x008fea000383ffff */
[----:B------:R-:W-:Y:S05]  /*81e0*/  BRA `(.L_x_77) ;  /* 0xffffffc000807947 */ /* 0x000fea000383ffff */
.L_x_81:
[----:B------:R-:W-:Y:S07]  /*81f0*/  MOV R3, UR7 ;  /* 0x0000000700037c02 */ /* 0x000fee0008000f00 */
.L_x_170:
[----:B-1----:R1:W2:Y:S02]  /*8200*/  SYNCS.PHASECHK.TRANS64.TRYWAIT P0, [R3+URZ+0xb8], R12 ;  /* 0x0000b80c030075a7 */ /* 0x0022a400080011ff */
[----:B--2---:R-:W-:Y:S05]  /*8210*/  @!P0 NANOSLEEP.SYNCS 0x989680 ;  /* 0x009896800000895d */ /* 0x004fea0003900000 */
[----:B------:R-:W2:Y:S02]  /*8220*/  @!P0 SYNCS.PHASECHK.TRANS64 P0, [R3+URZ+0xb8], R12 ;  /* 0x0000b80c030085a7 */ /* 0x000ea400080010ff */
[----:B--2---:R-:W-:Y:S05]  /*8230*/  @!P0 BRA `(.L_x_170) ;  /* 0xfffffffc00f08947 */ /* 0x004fea000383ffff */
[----:B------:R-:W-:Y:S05]  /*8240*/  BRA `(.L_x_171) ;  /* 0xffffffc000f87947 */ /* 0x000fea000383ffff */
.L_x_82:
[----:B-1----:R-:W-:Y:S07]  /*8250*/  MOV R3, UR7 ;  /* 0x0000000700037c02 */ /* 0x002fee0008000f00 */
.L_x_172:
[----:B-1----:R1:W2:Y:S02]  /*8260*/  SYNCS.PHASECHK.TRANS64.TRYWAIT P0, [R3+URZ+0xc0], R12 ;  /* 0x0000c00c030075a7 */ /* 0x0022a400080011ff */
[----:B--2---:R-:W-:Y:S05]  /*8270*/  @!P0 NANOSLEEP.SYNCS 0x989680 ;  /* 0x009896800000895d */ /* 0x004fea0003900000 */
[----:B------:R-:W2:Y:S02]  /*8280*/  @!P0 SYNCS.PHASECHK.TRANS64 P0, [R3+URZ+0xc0], R12 ;  /* 0x0000c00c030085a7 */ /* 0x000ea400080010ff */
[----:B--2---:R-:W-:Y:S05]  /*8290*/  @!P0 BRA `(.L_x_172) ;  /* 0xfffffffc00f08947 */ /* 0x004fea000383ffff */
[----:B------:R-:W-:Y:S05]  /*82a0*/  BRA `(.L_x_173) ;  /* 0xffffffc400387947 */ /* 0x000fea000383ffff */
.L_x_83:
[----:B------:R-:W-:Y:S07]  /*82b0*/  MOV R3, UR7 ;  /* 0x0000000700037c02 */ /* 0x000fee0008000f00 */
.L_x_174:
[----:B-1----:R1:W2:Y:S02]  /*82c0*/  SYNCS.PHASECHK.TRANS64.TRYWAIT P0, [R3+URZ+0xc8], R12 ;  /* 0x0000c80c030075a7 */ /* 0x0022a400080011ff */
[----:B--2---:R-:W-:Y:S05]  /*82d0*/  @!P0 NANOSLEEP.SYNCS 0x989680 ;  /* 0x009896800000895d */ /* 0x004fea0003900000 */
[----:B------:R-:W2:Y:S02]  /*82e0*/  @!P0 SYNCS.PHASECHK.TRANS64 P0, [R3+URZ+0xc8], R12 ;  /* 0x0000c80c030085a7 */ /* 0x000ea400080010ff */
[----:B--2---:R-:W-:Y:S05]  /*82f0*/  @!P0 BRA `(.L_x_174) ;  /* 0xfffffffc00f08947 */ /* 0x004fea000383ffff */
[----:B------:R-:W-:Y:S05]  /*8300*/  BRA `(.L_x_175) ;  /* 0xffffffc400c07947 */ /* 0x000fea000383ffff */
.L_x_85:
[----:B------:R-:W-:-:S07]  /*8310*/  MOV R0, UR7 ;  /* 0x0000000700007c02 */ /* 0x000fce0008000f00 */
.L_x_176:
[----:B-1----:R1:W3:Y:S02]  /*8320*/  SYNCS.PHASECHK.TRANS64.TRYWAIT P0, [R0+URZ+0xb8], R3 ;  /* 0x0000b803000075a7 */ /* 0x0022e400080011ff */
[----:B---3--:R-:W-:Y:S05]  /*8330*/  @!P0 NANOSLEEP.SYNCS 0x989680 ;  /* 0x009896800000895d */ /* 0x008fea0003900000 */
[----:B------:R-:W3:Y:S02]  /*8340*/  @!P0 SYNCS.PHASECHK.TRANS64 P0, [R0+URZ+0xb8], R3 ;  /* 0x0000b803000085a7 */ /* 0x000ee400080010ff */
[----:B---3--:R-:W-:Y:S05]  /*8350*/  @!P0 BRA `(.L_x_176) ;  /* 0xfffffffc00f08947 */ /* 0x008fea000383ffff */
[----:B------:R-:W-:Y:S05]  /*8360*/  BRA `(.L_x_177) ;  /* 0xffffffc800307947 */ /* 0x000fea000383ffff */
.L_x_86:
[----:B-1----:R-:W-:-:S07]  /*8370*/  MOV R0, UR7 ;  /* 0x0000000700007c02 */ /* 0x002fce0008000f00 */
.L_x_178:
[----:B-1----:R1:W3:Y:S02]  /*8380*/  SYNCS.PHASECHK.TRANS64.TRYWAIT P0, [R0+URZ+0xc0], R3 ;  /* 0x0000c003000075a7 */ /* 0x0022e400080011ff */
[----:B---3--:R-:W-:Y:S05]  /*8390*/  @!P0 NANOSLEEP.SYNCS 0x989680 ;  /* 0x009896800000895d */ /* 0x008fea0003900000 */
[----:B------:R-:W3:Y:S02]  /*83a0*/  @!P0 SYNCS.PHASECHK.TRANS64 P0, [R0+URZ+0xc0], R3 ;  /* 0x0000c003000085a7 */ /* 0x000ee400080010ff */
[----:B---3--:R-:W-:Y:S05]  /*83b0*/  @!P0 BRA `(.L_x_178) ;  /* 0xfffffffc00f08947 */ /* 0x008fea000383ffff */
[----:B------:R-:W-:Y:S05]  /*83c0*/  BRA `(.L_x_179) ;  /* 0xffffffc800207947 */ /* 0x000fea000383ffff */
.L_x_88:
[----:B--2---:R2:W4:Y:S02]  /*83d0*/  SYNCS.PHASECHK.TRANS64.TRYWAIT P0, [R0+URZ+0xe0], R3 ;  /* 0x0000e003000075a7 */ /* 0x00452400080011ff */
[----:B----4-:R-:W-:Y:S05]  /*83e0*/  @!P0 NANOSLEEP.SYNCS 0x989680 ;  /* 0x009896800000895d */ /* 0x010fea0003900000 */
[----:B------:R-:W4:Y:S02]  /*83f0*/  @!P0 SYNCS.PHASECHK.TRANS64 P0, [R0+URZ+0xe0], R3 ;  /* 0x0000e003000085a7 */ /* 0x000f2400080010ff */
[----:B----4-:R-:W-:Y:S05]  /*8400*/  @!P0 BRA `(.L_x_88) ;  /* 0xfffffffc00f08947 */ /* 0x010fea000383ffff */
[----:B------:R-:W-:Y:S05]  /*8410*/  BRA `(.L_x_180) ;  /* 0xffffffc800f47947 */ /* 0x000fea000383ffff */
.L_x_99:
[----:B-1----:R-:W-:Y:S04]  /*8420*/  MOV R0, UR48 ;  /* 0x0000003000007c02 */ /* 0x002fe80008000f00 */
[----:B------:R1:W3:Y:S03]  /*8430*/  SYNCS.PHASECHK.TRANS64.TRYWAIT P1, [R0+URZ+0xa0], R3 ;  /* 0x0000a003000075a7 */ /* 0x0002e600080211ff */
[----:B---3--:R-:W-:Y:S05]  /*8440*/  @!P1 NANOSLEEP.SYNCS 0x989680 ;  /* 0x009896800000995d */ /* 0x008fea0003900000 */
[----:B------:R-:W3:Y:S02]  /*8450*/  @!P1 SYNCS.PHASECHK.TRANS64 P1, [R0+URZ+0xa0], R3 ;  /* 0x0000a003000095a7 */ /* 0x000ee400080210ff */
[----:B---3--:R-:W-:Y:S05]  /*8460*/  @!P1 BRA `(.L_x_99) ;  /* 0xfffffffc00ec9947 */ /* 0x008fea000383ffff */
[----:B------:R-:W-:Y:S05]  /*8470*/  BRA `(.L_x_98) ;  /* 0xffffffd400fc7947 */ /* 0x000fea000383ffff */
.L_x_101:
[----:B-1----:R1:W4:Y:S02]  /*8480*/  SYNCS.PHASECHK.TRANS64.TRYWAIT P0, [R79+URZ+0x100], R4 ;  /* 0x000100044f0075a7 */ /* 0x00232400080011ff */
[----:B----4-:R-:W-:Y:S05]  /*8490*/  @!P0 NANOSLEEP.SYNCS 0x989680 ;  /* 0x009896800000895d */ /* 0x010fea0003900000 */
[----:B------:R-:W4:Y:S02]  /*84a0*/  @!P0 SYNCS.PHASECHK.TRANS64 P0, [R79+URZ+0x100], R4 ;  /* 0x000100044f0085a7 */ /* 0x000f2400080010ff */
[----:B----4-:R-:W-:Y:S05]  /*84b0*/  @!P0 BRA `(.L_x_101) ;  /* 0xfffffffc00f08947 */ /* 0x010fea000383ffff */
[----:B------:R-:W-:Y:S05]  /*84c0*/  BRA `(.L_x_100) ;  /* 0xffffffd800207947 */ /* 0x000fea000383ffff */
.L_x_110:
[----:B--2---:R2:W4:Y:S02]  /*84d0*/  SYNCS.PHASECHK.TRANS64.TRYWAIT P0, [R3+URZ+0xa0], R0 ;  /* 0x0000a000030075a7 */ /* 0x00452400080011ff */
[----:B----4-:R-:W-:Y:S05]  /*84e0*/  @!P0 NANOSLEEP.SYNCS 0x989680 ;  /* 0x009896800000895d */ /* 0x010fea0003900000 */
[----:B------:R-:W4:Y:S02]  /*84f0*/  @!P0 SYNCS.PHASECHK.TRANS64 P0, [R3+URZ+0xa0], R0 ;  /* 0x0000a000030085a7 */ /* 0x000f2400080010ff */
[----:B----4-:R-:W-:Y:S05]  /*8500*/  @!P0 BRA `(.L_x_110) ;  /* 0xfffffffc00f08947 */ /* 0x010fea000383ffff */
[----:B------:R-:W-:Y:S05]  /*8510*/  BRA `(.L_x_109) ;  /* 0xffffffe000107947 */ /* 0x000fea000383ffff */
.L_x_119:
[----:B--2---:R2:W4:Y:S02]  /*8520*/  SYNCS.PHASECHK.TRANS64.TRYWAIT P0, [R4+URZ+0xa0], R3 ;  /* 0x0000a003040075a7 */ /* 0x00452400080011ff */
[----:B----4-:R-:W-:Y:S05]  /*8530*/  @!P0 NANOSLEEP.SYNCS 0x989680 ;  /* 0x009896800000895d */ /* 0x010fea0003900000 */
[----:B------:R-:W4:Y:S02]  /*8540*/  @!P0 SYNCS.PHASECHK.TRANS64 P0, [R4+URZ+0xa0], R3 ;  /* 0x0000a003040085a7 */ /* 0x000f2400080010ff */
[----:B----4-:R-:W-:Y:S05]  /*8550*/  @!P0 BRA `(.L_x_119) ;  /* 0xfffffffc00f08947 */ /* 0x010fea000383ffff */
[----:B------:R-:W-:Y:S05]  /*8560*/  BRA `(.L_x_118) ;  /* 0xffffffe800247947 */ /* 0x000fea000383ffff */
        .weak           $__internal_0_$__cuda_sm10x_tcgen05_guardrail_trap_col_being_dealloced_not_returned_by_alloc
        .type           $__internal_0_$__cuda_sm10x_tcgen05_guardrail_trap_col_being_dealloced_not_returned_by_alloc,@function
        .size           $__internal_0_$__cuda_sm10x_tcgen05_guardrail_trap_col_being_dealloced_not_returned_by_alloc,($__internal_1_$__cuda_sm10x_tcgen05_guardrail_trap_phase_invalid_during_alloc - $__internal_0_$__cuda_sm10x_tcgen05_guardrail_trap_col_being_dealloced_not_returned_by_alloc)
$__internal_0_$__cuda_sm10x_tcgen05_guardrail_trap_col_being_dealloced_not_returned_by_alloc:
[----:B------:R-:W-:Y:S05]  /*8570*/  BPT.TRAP 0x1 ;  /* 0x000000040000795c */ /* 0x000fea0000300000 */
[----:B------:R-:W-:-:S04]  /*8580*/  HFMA2 R3, -RZ, RZ, 0, 0 ;  /* 0x00000000ff037431 */ /* 0x000fc800000001ff */
[----:B------:R-:W-:Y:S05]  /*8590*/  RET.REL.NODEC R2 `(_ZN7cutlass13device_kernelINS_4gemm6kernel13GemmUniversalIN4cute5tupleIJiiiiEEENS1_10collective13CollectiveMmaINS1_35MainloopSm100TmaUmmaWarpSpecializedILi10ELi2ELi4ENS5_IJNS4_1CILi1EEESB_SB_EEEEENS5_IJNSA_ILi64EEENSA_ILi96EEESE_EEENS_10bfloat16_tENS5_IJlSB_lEEESH_SI_NS4_8TiledMMAINS4_8MMA_AtomIJNS4_20SM100_MMA_F16BF16_SSISH_SH_fLi64ELi96ELNS4_4UMMA5MajorE0ELSN_0ELNSM_7ScaleInE0ELSO_0EEEEEENS4_6LayoutISC_NS5_IJNSA_ILi0EEESS_SS_EEEEENS5_IJNS4_10UnderscoreESV_SV_EEEEENS4_13SM90_TMA_LOADENS4_14ComposedLayoutINS4_7SwizzleILi3ELi4ELi3EEENS4_18smem_ptr_flag_bitsILi16EEENSR_INS5_IJNSA_ILi8EEESE_EEENS5_IJSE_SB_EEEEEEEvNS4_8identityESY_S18_vS19_EENS_8epilogue10collective18CollectiveEpilogueINS1B_23Sm100TmaWarpSpecializedILi3ELi2ELi16ELb1ELb0EEEJSG_NS5_IJNSR_ISE_SB_EENSR_INSA_ILi32EEESB_EEEEESH_SI_SH_SI_NS1B_6fusion15FusionCallbacksIS1F_NS1K_17LinearCombinationISH_fSH_fLNS_15FloatRoundStyleE2EEESG_S1J_JEEENS4_5SM1004TMEM4LOAD26SM100_TMEM_LOAD_16dp256b4xESY_NSZ_INS10_ILi2ELi4ELi3EEES13_NSR_INS5_IJS14_S1H_EEENS5_IJS1H_SB_EEEEEEENS4_17SM75_U32x4_LDSM_NENS4_14SM90_TMA_STOREES1Y_NS4_17SM90_U32x4_STSM_NENS4_39AutoVectorizingCopyWithAssumedAlignmentILi128EEEEEEvvEEEEvNT_6ParamsE) ;  /* 0xffffff7802987950 */ /* 0x000fea0003c3ffff */
        .weak           $__internal_1_$__cuda_sm10x_tcgen05_guardrail_trap_phase_invalid_during_alloc
        .type           $__internal_1_$__cuda_sm10x_tcgen05_guardrail_trap_phase_invalid_during_alloc,@function
        .size           $__internal_1_$__cuda_sm10x_tcgen05_guardrail_trap_phase_invalid_during_alloc,($__internal_2_$__cuda_sm10x_tcgen05_guardrail_trap_unallocated_columns_being_dealloced - $__internal_1_$__cuda_sm10x_tcgen05_guardrail_trap_phase_invalid_during_alloc)
$__internal_1_$__cuda_sm10x_tcgen05_guardrail_trap_phase_invalid_during_alloc:
[----:B------:R-:W-:Y:S05]  /*85a0*/  BPT.TRAP 0x1 ;  /* 0x000000040000795c */ /* 0x000fea0000300000 */
[----:B------:R-:W-:-:S04]  /*85b0*/  MOV R3, 0x0 ;  /* 0x0000000000037802 */ /* 0x000fc80000000f00 */
[----:B------:R-:W-:Y:S05]  /*85c0*/  RET.REL.NODEC R2 `(_ZN7cutlass13device_kernelINS_4gemm6kernel13GemmUniversalIN4cute5tupleIJiiiiEEENS1_10collective13CollectiveMmaINS1_35MainloopSm100TmaUmmaWarpSpecializedILi10ELi2ELi4ENS5_IJNS4_1CILi1EEESB_SB_EEEEENS5_IJNSA_ILi64EEENSA_ILi96EEESE_EEENS_10bfloat16_tENS5_IJlSB_lEEESH_SI_NS4_8TiledMMAINS4_8MMA_AtomIJNS4_20SM100_MMA_F16BF16_SSISH_SH_fLi64ELi96ELNS4_4UMMA5MajorE0ELSN_0ELNSM_7ScaleInE0ELSO_0EEEEEENS4_6LayoutISC_NS5_IJNSA_ILi0EEESS_SS_EEEEENS5_IJNS4_10UnderscoreESV_SV_EEEEENS4_13SM90_TMA_LOADENS4_14ComposedLayoutINS4_7SwizzleILi3ELi4ELi3EEENS4_18smem_ptr_flag_bitsILi16EEENSR_INS5_IJNSA_ILi8EEESE_EEENS5_IJSE_SB_EEEEEEEvNS4_8identityESY_S18_vS19_EENS_8epilogue10collective18CollectiveEpilogueINS1B_23Sm100TmaWarpSpecializedILi3ELi2ELi16ELb1ELb0EEEJSG_NS5_IJNSR_ISE_SB_EENSR_INSA_ILi32EEESB_EEEEESH_SI_SH_SI_NS1B_6fusion15FusionCallbacksIS1F_NS1K_17LinearCombinationISH_fSH_fLNS_15FloatRoundStyleE2EEESG_S1J_JEEENS4_5SM1004TMEM4LOAD26SM100_TMEM_LOAD_16dp256b4xESY_NSZ_INS10_ILi2ELi4ELi3EEES13_NSR_INS5_IJS14_S1H_EEENS5_IJS1H_SB_EEEEEEENS4_17SM75_U32x4_LDSM_NENS4_14SM90_TMA_STOREES1Y_NS4_17SM90_U32x4_STSM_NENS4_39AutoVectorizingCopyWithAssumedAlignmentILi128EEEEEEvvEEEEvNT_6ParamsE) ;  /* 0xffffff78028c7950 */ /* 0x000fea0003c3ffff */
        .weak           $__internal_2_$__cuda_sm10x_tcgen05_guardrail_trap_unallocated_columns_being_dealloced
        .type           $__internal_2_$__cuda_sm10x_tcgen05_guardrail_trap_unallocated_columns_being_dealloced,@function
        .size           $__internal_2_$__cuda_sm10x_tcgen05_guardrail_trap_unallocated_columns_being_dealloced,(.L_x_182 - $__internal_2_$__cuda_sm10x_tcgen05_guardrail_trap_unallocated_columns_being_dealloced)
$__internal_2_$__cuda_sm10x_tcgen05_guardrail_trap_unallocated_columns_being_dealloced:
[----:B------:R-:W-:Y:S05]  /*85d0*/  BPT.TRAP 0x1 ;  /* 0x000000040000795c */ /* 0x000fea0000300000 */
[----:B------:R-:W-:-:S04]  /*85e0*/  HFMA2 R3, -RZ, RZ, 0, 0 ;  /* 0x00000000ff037431 */ /* 0x000fc800000001ff */
[----:B------:R-:W-:Y:S05]  /*85f0*/  RET.REL.NODEC R2 `(_ZN7cutlass13device_kernelINS_4gemm6kernel13GemmUniversalIN4cute5tupleIJiiiiEEENS1_10collective13CollectiveMmaINS1_35MainloopSm100TmaUmmaWarpSpecializedILi10ELi2ELi4ENS5_IJNS4_1CILi1EEESB_SB_EEEEENS5_IJNSA_ILi64EEENSA_ILi96EEESE_EEENS_10bfloat16_tENS5_IJlSB_lEEESH_SI_NS4_8TiledMMAINS4_8MMA_AtomIJNS4_20SM100_MMA_F16BF16_SSISH_SH_fLi64ELi96ELNS4_4UMMA5MajorE0ELSN_0ELNSM_7ScaleInE0ELSO_0EEEEEENS4_6LayoutISC_NS5_IJNSA_ILi0EEESS_SS_EEEEENS5_IJNS4_10UnderscoreESV_SV_EEEEENS4_13SM90_TMA_LOADENS4_14ComposedLayoutINS4_7SwizzleILi3ELi4ELi3EEENS4_18smem_ptr_flag_bitsILi16EEENSR_INS5_IJNSA_ILi8EEESE_EEENS5_IJSE_SB_EEEEEEEvNS4_8identityESY_S18_vS19_EENS_8epilogue10collective18CollectiveEpilogueINS1B_23Sm100TmaWarpSpecializedILi3ELi2ELi16ELb1ELb0EEEJSG_NS5_IJNSR_ISE_SB_EENSR_INSA_ILi32EEESB_EEEEESH_SI_SH_SI_NS1B_6fusion15FusionCallbacksIS1F_NS1K_17LinearCombinationISH_fSH_fLNS_15FloatRoundStyleE2EEESG_S1J_JEEENS4_5SM1004TMEM4LOAD26SM100_TMEM_LOAD_16dp256b4xESY_NSZ_INS10_ILi2ELi4ELi3EEES13_NSR_INS5_IJS14_S1H_EEENS5_IJS1H_SB_EEEEEEENS4_17SM75_U32x4_LDSM_NENS4_14SM90_TMA_STOREES1Y_NS4_17SM90_U32x4_STSM_NENS4_39AutoVectorizingCopyWithAssumedAlignmentILi128EEEEEEvvEEEEvNT_6ParamsE) ;  /* 0xffffff7802807950 */ /* 0x000fea0003c3ffff */
.L_x_181:
[----:B------:R-:W-:-:S00]  /*8600*/  BRA `(.L_x_181) ;  /* 0xfffffffc00fc7947 */ /* 0x000fc0000383ffff */
[----:B------:R-:W-:-:S00]  /*8610*/  NOP ;  /* 0x0000000000007918 */ /* 0x000fc00000000000 */
        /* <DEDUP_REMOVED lines=14> */
.L_x_182:


//--------------------- .nv.global.init           --------------------------
	.section	.nv.global.init,"aw",@progbits
.nv.global.init:
	.type		$str$27,@object
	.size		$str$27,($str$28 - $str$27)
$str$27:
        /*0000*/ 	.byte	0x28, 0x61, 0x64, 0x64, 0x72, 0x65, 0x73, 0x73, 0x20, 0x26, 0x20, 0x6d, 0x61, 0x73, 0x6b, 0x29
        /*0010*/ 	.byte	0x20, 0x3d, 0x3d, 0x20, 0x30, 0x00
	.type		$str$28,@object
	.size		$str$28,($str$26 - $str$28)
$str$28:
        /*0016*/ 	.byte	0x2f, 0x74, 0x6d, 0x70, 0x2f, 0x63, 0x75, 0x74, 0x6c, 0x61, 0x73, 0x73, 0x5f, 0x73, 0x77, 0x65
        /*0026*/ 	.byte	0x65, 0x70, 0x5f, 0x73, 0x72, 0x63, 0x2f, 0x69, 0x6e, 0x63, 0x6c, 0x75, 0x64, 0x65, 0x2f, 0x63
        /*0036*/ 	.byte	0x75, 0x74, 0x65, 0x2f, 0x70, 0x6f, 0x69, 0x6e, 0x74, 0x65, 0x72, 0x5f, 0x66, 0x6c, 0x61, 0x67
        /*0046*/ 	.byte	0x67, 0x65, 0x64, 0x2e, 0x68, 0x70, 0x70, 0x00
	.type		$str$26,@object
	.size		$str$26,($str$25 - $str$26)
$str$26:
        /*004e*/ 	.byte	0x2f, 0x74, 0x6d, 0x70, 0x2f, 0x63, 0x75, 0x74, 0x6c, 0x61, 0x73, 0x73, 0x5f, 0x73, 0x77, 0x65
        /*005e*/ 	.byte	0x65, 0x70, 0x5f, 0x73, 0x72, 0x63, 0x2f, 0x69, 0x6e, 0x63, 0x6c, 0x75, 0x64, 0x65, 0x2f, 0x63
        /*006e*/ 	.byte	0x75, 0x74, 0x65, 0x2f, 0x61, 0x74, 0x6f, 0x6d, 0x2f, 0x63, 0x6f, 0x70, 0x79, 0x5f, 0x74, 0x72
        /*007e*/ 	.byte	0x61, 0x69, 0x74, 0x73, 0x5f, 0x73, 0x6d, 0x31, 0x30, 0x30, 0x2e, 0x68, 0x70, 0x70, 0x00
	.type		$str$25,@object
	.size		$str$25,(__unnamed_1 - $str$25)
$str$25:
        /*008d*/ 	.byte	0x28, 0x28, 0x75, 0x69, 0x6e, 0x74, 0x33, 0x32, 0x5f, 0x74, 0x28, 0x74, 0x68, 0x72, 0x65, 0x61
        /*009d*/ 	.byte	0x64, 0x49, 0x64, 0x78, 0x2e, 0x78, 0x29, 0x20, 0x2f, 0x20, 0x33, 0x32, 0x29, 0x20, 0x25, 0x20
        /*00ad*/ 	.byte	0x34, 0x29, 0x20, 0x3d, 0x3d, 0x20, 0x28, 0x28, 0x28, 0x74, 0x6d, 0x65, 0x6d, 0x5f, 0x61, 0x64
        /*00bd*/ 	.byte	0x64, 0x72, 0x20, 0x3e, 0x3e, 0x20, 0x31, 0x36, 0x29, 0x20, 0x2f, 0x20, 0x33, 0x32, 0x29, 0x20
        /*00cd*/ 	.byte	0x25, 0x20, 0x34, 0x29, 0x00
	.type		__unnamed_1,@object
	.size		__unnamed_1,(__unnamed_2 - __unnamed_1)
__unnamed_1:
        /*00d2*/ 	.byte	0x61, 0x75, 0x74, 0x6f, 0x20, 0x63, 0x75, 0x74, 0x65, 0x3a, 0x3a, 0x61, 0x73, 0x5f, 0x70, 0x6f
        /* <DEDUP_REMOVED lines=24> */
        /*0262*/ 	.byte	0x30, 0x34, 0x38, 0x3e, 0x3e, 0x3e, 0x3e, 0x5d, 0x00
	.type		__unnamed_2,@object
	.size		__unnamed_2,(.L_2 - __unnamed_2)
__unnamed_2:
        /* <DEDUP_REMOVED lines=45> */
        /*053b*/ 	.byte	0x3e, 0x3e, 0x3e, 0x5d, 0x00
.L_2:


//--------------------- .nv.shared._ZN7cutlass13device_kernelINS_4gemm6kernel13GemmUniversalIN4cute5tupleIJiiiiEEENS1_10collective13CollectiveMmaINS1_35MainloopSm100TmaUmmaWarpSpecializedILi10ELi2ELi4ENS5_IJNS4_1CILi1EEESB_SB_EEEEENS5_IJNSA_ILi64EEENSA_ILi96EEESE_EEENS_10bfloat16_tENS5_IJlSB_lEEESH_SI_NS4_8TiledMMAINS4_8MMA_AtomIJNS4_20SM100_MMA_F16BF16_SSISH_SH_fLi64ELi96ELNS4_4UMMA5MajorE0ELSN_0ELNSM_7ScaleInE0ELSO_0EEEEEENS4_6LayoutISC_NS5_IJNSA_ILi0EEESS_SS_EEEEENS5_IJNS4_10UnderscoreESV_SV_EEEEENS4_13SM90_TMA_LOADENS4_14ComposedLayoutINS4_7SwizzleILi3ELi4ELi3EEENS4_18smem_ptr_flag_bitsILi16EEENSR_INS5_IJNSA_ILi8EEESE_EEENS5_IJSE_SB_EEEEEEEvNS4_8identityESY_S18_vS19_EENS_8epilogue10collective18CollectiveEpilogueINS1B_23Sm100TmaWarpSpecializedILi3ELi2ELi16ELb1ELb0EEEJSG_NS5_IJNSR_ISE_SB_EENSR_INSA_ILi32EEESB_EEEEESH_SI_SH_SI_NS1B_6fusion15FusionCallbacksIS1F_NS1K_17LinearCombinationISH_fSH_fLNS_15FloatRoundStyleE2EEESG_S1J_JEEENS4_5SM1004TMEM4LOAD26SM100_TMEM_LOAD_16dp256b4xESY_NSZ_INS10_ILi2ELi4ELi3EEES13_NSR_INS5_IJS14_S1H_EEENS5_IJS1H_SB_EEEEEEENS4_17SM75_U32x4_LDSM_NENS4_14SM90_TMA_STOREES1Y_NS4_17SM90_U32x4_STSM_NENS4_39AutoVectorizingCopyWithAssumedAlignmentILi128EEEEEEvvEEEEvNT_6ParamsE --------------------------
	.section	.nv.shared._ZN7cutlass13device_kernelINS_4gemm6kernel13GemmUniversalIN4cute5tupleIJiiiiEEENS1_10collective13CollectiveMmaINS1_35MainloopSm100TmaUmmaWarpSpecializedILi10ELi2ELi4ENS5_IJNS4_1CILi1EEESB_SB_EEEEENS5_IJNSA_ILi64EEENSA_ILi96EEESE_EEENS_10bfloat16_tENS5_IJlSB_lEEESH_SI_NS4_8TiledMMAINS4_8MMA_AtomIJNS4_20SM100_MMA_F16BF16_SSISH_SH_fLi64ELi96ELNS4_4UMMA5MajorE0ELSN_0ELNSM_7ScaleInE0ELSO_0EEEEEENS4_6LayoutISC_NS5_IJNSA_ILi0EEESS_SS_EEEEENS5_IJNS4_10UnderscoreESV_SV_EEEEENS4_13SM90_TMA_LOADENS4_14ComposedLayoutINS4_7SwizzleILi3ELi4ELi3EEENS4_18smem_ptr_flag_bitsILi16EEENSR_INS5_IJNSA_ILi8EEESE_EEENS5_IJSE_SB_EEEEEEEvNS4_8identityESY_S18_vS19_EENS_8epilogue10collective18CollectiveEpilogueINS1B_23Sm100TmaWarpSpecializedILi3ELi2ELi16ELb1ELb0EEEJSG_NS5_IJNSR_ISE_SB_EENSR_INSA_ILi32EEESB_EEEEESH_SI_SH_SI_NS1B_6fusion15FusionCallbacksIS1F_NS1K_17LinearCombinationISH_fSH_fLNS_15FloatRoundStyleE2EEESG_S1J_JEEENS4_5SM1004TMEM4LOAD26SM100_TMEM_LOAD_16dp256b4xESY_NSZ_INS10_ILi2ELi4ELi3EEES13_NSR_INS5_IJS14_S1H_EEENS5_IJS1H_SB_EEEEEEENS4_17SM75_U32x4_LDSM_NENS4_14SM90_TMA_STOREES1Y_NS4_17SM90_U32x4_STSM_NENS4_39AutoVectorizingCopyWithAssumedAlignmentILi128EEEEEEvvEEEEvNT_6ParamsE,"aw",@nobits
	.sectionflags	@""
	.align	16
	.zero		1024


//--------------------- .nv.shared.reserved.0     --------------------------
	.section	.nv.shared.reserved.0,"aw",@nobits
	.weak		__nv_reservedSMEM_offset_0_alias
	.size		__nv_reservedSMEM_offset_0_alias, 0, 64
	.other		__nv_reservedSMEM_offset_0_alias,@"STO_CUDA_RESERVED_SHARED STV_DEFAULT"
__nv_reservedSMEM_offset_0_alias:
	.zero		0
.nv.shared.reserved.0:
	.zero		64
	.weak		__nv_reservedSMEM_tcgen05_partition
	.type		__nv_reservedSMEM_tcgen05_partition,@object
	.size		__nv_reservedSMEM_tcgen05_partition,(.L_0 - __nv_reservedSMEM_tcgen05_partition)
__nv_reservedSMEM_tcgen05_partition:
	.zero		32
.L_0:


//--------------------- .nv.global                --------------------------
	.section	.nv.global,"aw",@nobits
.nv.global:
	.type		_ZN40_INTERNAL_9a67ea40_4_k_cu_cf8f3291_162064cute1_E,@object
	.size		_ZN40_INTERNAL_9a67ea40_4_k_cu_cf8f3291_162064cute1_E,(_ZN40_INTERNAL_9a67ea40_4_k_cu_cf8f3291_162064cuda3std3__45__cpo6cbeginE - _ZN40_INTERNAL_9a67ea40_4_k_cu_cf8f3291_162064cute1_E)
_ZN40_INTERNAL_9a67ea40_4_k_cu_cf8f3291_162064cute1_E:
	.zero		1
	.type		_ZN40_INTERNAL_9a67ea40_4_k_cu_cf8f3291_162064cuda3std3__45__cpo6cbeginE,@object
	.size		_ZN40_INTERNAL_9a67ea40_4_k_cu_cf8f3291_162064cuda3std3__45__cpo6cbeginE,(_ZN40_INTERNAL_9a67ea40_4_k_cu_cf8f3291_162064cuda3std3__48in_placeE - _ZN40_INTERNAL_9a67ea40_4_k_cu_cf8f3291_162064cuda3std3__45__cpo6cbeginE)
_ZN40_INTERNAL_9a67ea40_4_k_cu_cf8f3291_162064cuda3std3__45__cpo6cbeginE:
	.zero		1
	.type		_ZN40_INTERNAL_9a67ea40_4_k_cu_cf8f3291_162064cuda3std3__48in_placeE,@object
	.size		_ZN40_INTERNAL_9a67ea40_4_k_cu_cf8f3291_162064cuda3std3__48in_placeE,(_ZN40_INTERNAL_9a67ea40_4_k_cu_cf8f3291_162064cuda3std6ranges3__45__cpo9iter_moveE - _ZN40_INTERNAL_9a67ea40_4_k_cu_cf8f3291_162064cuda3std3__48in_placeE)
_ZN40_INTERNAL_9a67ea40_4_k_cu_cf8f3291_162064cuda3std3__48in_placeE:
	.zero		1
	.type		_ZN40_INTERNAL_9a67ea40_4_k_cu_cf8f3291_162064cuda3std6ranges3__45__cpo9iter_moveE,@object
	.size		_ZN40_INTERNAL_9a67ea40_4_k_cu_cf8f3291_162064cuda3std6ranges3__45__cpo9iter_moveE,(_ZN40_INTERNAL_9a67ea40_4_k_cu_cf8f3291_162064cuda3std3__45__cpo5beginE - _ZN40_INTERNAL_9a67ea40_4_k_cu_cf8f3291_162064cuda3std6ranges3__45__cpo9iter_moveE)
_ZN40_INTERNAL_9a67ea40_4_k_cu_cf8f3291_162064cuda3std6ranges3__45__cpo9iter_moveE:
	.zero		1
	.type		_ZN40_INTERNAL_9a67ea40_4_k_cu_cf8f3291_162064cuda3std3__45__cpo5beginE,@object
	.size		_ZN40_INTERNAL_9a67ea40_4_k_cu_cf8f3291_162064cuda3std3__45__cpo5beginE,(_ZN40_INTERNAL_9a67ea40_4_k_cu_cf8f3291_162064cuda3std3__442_GLOBAL__N__9a67ea40_4_k_cu_cf8f3291_162066ignoreE - _ZN40_INTERNAL_9a67ea40_4_k_cu_cf8f3291_162064cuda3std3__45__cpo5beginE)
_ZN40_INTERNAL_9a67ea40_4_k_cu_cf8f3291_162064cuda3std3__45__cpo5beginE:
	.zero		1
	.type		_ZN40_INTERNAL_9a67ea40_4_k_cu_cf8f3291_162064cuda3std3__442_GLOBAL__N__9a67ea40_4_k_cu_cf8f3291_162066ignoreE,@object
	.size		_ZN40_INTERNAL_9a67ea40_4_k_cu_cf8f3291_162064cuda3std3__442_GLOBAL__N__9a67ea40_4_k_cu_cf8f3291_162066ignoreE,(_ZN40_INTERNAL_9a67ea40_4_k_cu_cf8f3291_162064cute7productE - _ZN40_INTERNAL_9a67ea40_4_k_cu_cf8f3291_162064cuda3std3__442_GLOBAL__N__9a67ea40_4_k_cu_cf8f3291_162066ignoreE)
_ZN40_INTERNAL_9a67ea40_4_k_cu_cf8f3291_162064cuda3std3__442_GLOBAL__N__9a67ea40_4_k_cu_cf8f3291_162066ignoreE:
	.zero		1
	.type		_ZN40_INTERNAL_9a67ea40_4_k_cu_cf8f3291_162064cute7productE,@object
	.size		_ZN40_INTERNAL_9a67ea40_4_k_cu_cf8f3291_162064cute7productE,(_ZN40_INTERNAL_9a67ea40_4_k_cu_cf8f3291_162064cuda3std3__45__cpo3endE - _ZN40_INTERNAL_9a67ea40_4_k_cu_cf8f3291_162064cute7productE)
_ZN40_INTERNAL_9a67ea40_4_k_cu_cf8f3291_162064cute7productE:
	.zero		1
	.type		_ZN40_INTERNAL_9a67ea40_4_k_cu_cf8f3291_162064cuda3std3__45__cpo3endE,@object
	.size		_ZN40_INTERNAL_9a67ea40_4_k_cu_cf8f3291_162064cuda3std3__45__cpo3endE,(_ZN40_INTERNAL_9a67ea40_4_k_cu_cf8f3291_162064cuda3std3__419piecewise_constructE - _ZN40_INTERNAL_9a67ea40_4_k_cu_cf8f3291_162064cuda3std3__45__cpo3endE)
_ZN40_INTERNAL_9a67ea40_4_k_cu_cf8f3291_162064cuda3std3__45__cpo3endE:
	.zero		1
	.type		_ZN40_INTERNAL_9a67ea40_4_k_cu_cf8f3291_162064cuda3std3__419piecewise_constructE,@object
	.size		_ZN40_INTERNAL_9a67ea40_4_k_cu_cf8f3291_162064cuda3std3__419piecewise_constructE,(_ZN40_INTERNAL_9a67ea40_4_k_cu_cf8f3291_162064cuda3std3__45__cpo4cendE - _ZN40_INTERNAL_9a67ea40_4_k_cu_cf8f3291_162064cuda3std3__419piecewise_constructE)
_ZN40_INTERNAL_9a67ea40_4_k_cu_cf8f3291_162064cuda3std3__419piecewise_constructE:
	.zero		1
	.type		_ZN40_INTERNAL_9a67ea40_4_k_cu_cf8f3291_162064cuda3std3__45__cpo4cendE,@object
	.size		_ZN40_INTERNAL_9a67ea40_4_k_cu_cf8f3291_162064cuda3std3__45__cpo4cendE,(_ZN40_INTERNAL_9a67ea40_4_k_cu_cf8f3291_162064cuda3std6ranges3__45__cpo4swapE - _ZN40_INTERNAL_9a67ea40_4_k_cu_cf8f3291_162064cuda3std3__45__cpo4cendE)
_ZN40_INTERNAL_9a67ea40_4_k_cu_cf8f3291_162064cuda3std3__45__cpo4cendE:
	.zero		1
	.type		_ZN40_INTERNAL_9a67ea40_4_k_cu_cf8f3291_162064cuda3std6ranges3__45__cpo4swapE,@object
	.size		_ZN40_INTERNAL_9a67ea40_4_k_cu_cf8f3291_162064cuda3std6ranges3__45__cpo4swapE,(.L_10 - _ZN40_INTERNAL_9a67ea40_4_k_cu_cf8f3291_162064cuda3std6ranges3__45__cpo4swapE)
_ZN40_INTERNAL_9a67ea40_4_k_cu_cf8f3291_162064cuda3std6ranges3__45__cpo4swapE:
	.zero		1
.L_10:


//--------------------- .nv.constant0._ZN7cutlass13device_kernelINS_4gemm6kernel13GemmUniversalIN4cute5tupleIJiiiiEEENS1_10collective13CollectiveMmaINS1_35MainloopSm100TmaUmmaWarpSpecializedILi10ELi2ELi4ENS5_IJNS4_1CILi1EEESB_SB_EEEEENS5_IJNSA_ILi64EEENSA_ILi96EEESE_EEENS_10bfloat16_tENS5_IJlSB_lEEESH_SI_NS4_8TiledMMAINS4_8MMA_AtomIJNS4_20SM100_MMA_F16BF16_SSISH_SH_fLi64ELi96ELNS4_4UMMA5MajorE0ELSN_0ELNSM_7ScaleInE0ELSO_0EEEEEENS4_6LayoutISC_NS5_IJNSA_ILi0EEESS_SS_EEEEENS5_IJNS4_10UnderscoreESV_SV_EEEEENS4_13SM90_TMA_LOADENS4_14ComposedLayoutINS4_7SwizzleILi3ELi4ELi3EEENS4_18smem_ptr_flag_bitsILi16EEENSR_INS5_IJNSA_ILi8EEESE_EEENS5_IJSE_SB_EEEEEEEvNS4_8identityESY_S18_vS19_EENS_8epilogue10collective18CollectiveEpilogueINS1B_23Sm100TmaWarpSpecializedILi3ELi2ELi16ELb1ELb0EEEJSG_NS5_IJNSR_ISE_SB_EENSR_INSA_ILi32EEESB_EEEEESH_SI_SH_SI_NS1B_6fusion15FusionCallbacksIS1F_NS1K_17LinearCombinationISH_fSH_fLNS_15FloatRoundStyleE2EEESG_S1J_JEEENS4_5SM1004TMEM4LOAD26SM100_TMEM_LOAD_16dp256b4xESY_NSZ_INS10_ILi2ELi4ELi3EEES13_NSR_INS5_IJS14_S1H_EEENS5_IJS1H_SB_EEEEEEENS4_17SM75_U32x4_LDSM_NENS4_14SM90_TMA_STOREES1Y_NS4_17SM90_U32x4_STSM_NENS4_39AutoVectorizingCopyWithAssumedAlignmentILi128EEEEEEvvEEEEvNT_6ParamsE --------------------------
	.section	.nv.constant0._ZN7cutlass13device_kernelINS_4gemm6kernel13GemmUniversalIN4cute5tupleIJiiiiEEENS1_10collective13CollectiveMmaINS1_35MainloopSm100TmaUmmaWarpSpecializedILi10ELi2ELi4ENS5_IJNS4_1CILi1EEESB_SB_EEEEENS5_IJNSA_ILi64EEENSA_ILi96EEESE_EEENS_10bfloat16_tENS5_IJlSB_lEEESH_SI_NS4_8TiledMMAINS4_8MMA_AtomIJNS4_20SM100_MMA_F16BF16_SSISH_SH_fLi64ELi96ELNS4_4UMMA5MajorE0ELSN_0ELNSM_7ScaleInE0ELSO_0EEEEEENS4_6LayoutISC_NS5_IJNSA_ILi0EEESS_SS_EEEEENS5_IJNS4_10UnderscoreESV_SV_EEEEENS4_13SM90_TMA_LOADENS4_14ComposedLayoutINS4_7SwizzleILi3ELi4ELi3EEENS4_18smem_ptr_flag_bitsILi16EEENSR_INS5_IJNSA_ILi8EEESE_EEENS5_IJSE_SB_EEEEEEEvNS4_8identityESY_S18_vS19_EENS_8epilogue10collective18CollectiveEpilogueINS1B_23Sm100TmaWarpSpecializedILi3ELi2ELi16ELb1ELb0EEEJSG_NS5_IJNSR_ISE_SB_EENSR_INSA_ILi32EEESB_EEEEESH_SI_SH_SI_NS1B_6fusion15FusionCallbacksIS1F_NS1K_17LinearCombinationISH_fSH_fLNS_15FloatRoundStyleE2EEESG_S1J_JEEENS4_5SM1004TMEM4LOAD26SM100_TMEM_LOAD_16dp256b4xESY_NSZ_INS10_ILi2ELi4ELi3EEES13_NSR_INS5_IJS14_S1H_EEENS5_IJS1H_SB_EEEEEEENS4_17SM75_U32x4_LDSM_NENS4_14SM90_TMA_STOREES1Y_NS4_17SM90_U32x4_STSM_NENS4_39AutoVectorizingCopyWithAssumedAlignmentILi128EEEEEEvvEEEEvNT_6ParamsE,"a",@progbits
	.sectionflags	@""
	.align	4
.nv.constant0._ZN7cutlass13device_kernelINS_4gemm6kernel13GemmUniversalIN4cute5tupleIJiiiiEEENS1_10collective13CollectiveMmaINS1_35MainloopSm100TmaUmmaWarpSpecializedILi10ELi2ELi4ENS5_IJNS4_1CILi1EEESB_SB_EEEEENS5_IJNSA_ILi64EEENSA_ILi96EEESE_EEENS_10bfloat16_tENS5_IJlSB_lEEESH_SI_NS4_8TiledMMAINS4_8MMA_AtomIJNS4_20SM100_MMA_F16BF16_SSISH_SH_fLi64ELi96ELNS4_4UMMA5MajorE0ELSN_0ELNSM_7ScaleInE0ELSO_0EEEEEENS4_6LayoutISC_NS5_IJNSA_ILi0EEESS_SS_EEEEENS5_IJNS4_10UnderscoreESV_SV_EEEEENS4_13SM90_TMA_LOADENS4_14ComposedLayoutINS4_7SwizzleILi3ELi4ELi3EEENS4_18smem_ptr_flag_bitsILi16EEENSR_INS5_IJNSA_ILi8EEESE_EEENS5_IJSE_SB_EEEEEEEvNS4_8identityESY_S18_vS19_EENS_8epilogue10collective18CollectiveEpilogueINS1B_23Sm100TmaWarpSpecializedILi3ELi2ELi16ELb1ELb0EEEJSG_NS5_IJNSR_ISE_SB_EENSR_INSA_ILi32EEESB_EEEEESH_SI_SH_SI_NS1B_6fusion15FusionCallbacksIS1F_NS1K_17LinearCombinationISH_fSH_fLNS_15FloatRoundStyleE2EEESG_S1J_JEEENS4_5SM1004TMEM4LOAD26SM100_TMEM_LOAD_16dp256b4xESY_NSZ_INS10_ILi2ELi4ELi3EEES13_NSR_INS5_IJS14_S1H_EEENS5_IJS1H_SB_EEEEEEENS4_17SM75_U32x4_LDSM_NENS4_14SM90_TMA_STOREES1Y_NS4_17SM90_U32x4_STSM_NENS4_39AutoVectorizingCopyWithAssumedAlignmentILi128EEEEEEvvEEEEvNT_6ParamsE:
	.zero		2944


//--------------------- SYMBOLS --------------------------

	.type		.nv.reservedSmem.offset0,@object
	.size		.nv.reservedSmem.offset0,0x4
	.type		.nv.reservedSmem.cap,@object
	.size		.nv.reservedSmem.cap,0x4
	.type		__assertfail,@function
